	.target	sm_100a

	.elftype	@"ET_EXEC"


//--------------------- .note.nv.tkinfo           --------------------------
	.section	.note.nv.tkinfo,"",@"SHT_NOTE"
	.sectionflags	@"SHF_NOTE_NV_TKINFO"
	.tkinfo
        /*0018*/ 	.word	0x00000081
        /*0030*/ 	.string	""
        /*0030*/ 	.string	"ptxas-blackwell"
        /*0030*/ 	.string	"Cuda compilation tools, release 12.9, V12.9.86"
        /*0030*/ 	.string	"Build cuda_12.9.r12.9/compiler.36037853_0"
        /*0030*/ 	.string	"-v  -suppress-debug-info  -lineinfo  -arch sm_100a "



//--------------------- .note.nv.cuver            --------------------------
	.section	.note.nv.cuver,"",@"SHT_NOTE"
	.sectionflags	@"SHF_NOTE_NV_CUVER"
        /*0018*/ 	.short	0x0001
        /*001a*/ 	.short	0x0064
        /*001c*/ 	.short	0x0001
        /*001e*/ 	.short	0x0000
        /*0020*/ 	.short	0x0001
        /*0022*/ 	.short	0x0000


//--------------------- .nv.info                  --------------------------
	.section	.nv.info,"",@"SHT_CUDA_INFO"
	.align	4


	//----- nvinfo : EIATTR_REGCOUNT
	.align		4
        /*0000*/ 	.byte	0x04, 0x2f
        /*0002*/ 	.short	(.L_4 - .L_3)
	.align		4
.L_3:
        /*0004*/ 	.word	index@(gluon_tcgen05)
        /*0008*/ 	.word	0x00000047


	//----- nvinfo : EIATTR_FRAME_SIZE
	.align		4
.L_4:
        /*000c*/ 	.byte	0x04, 0x11
        /*000e*/ 	.short	(.L_6 - .L_5)
	.align		4
.L_5:
        /*0010*/ 	.word	index@($__internal_2_$__cuda_sm10x_tcgen05_guardrail_trap_unallocated_columns_being_dealloced)
        /*0014*/ 	.word	0x00000000


	//----- nvinfo : EIATTR_FRAME_SIZE
	.align		4
.L_6:
        /*0018*/ 	.byte	0x04, 0x11
        /*001a*/ 	.short	(.L_8 - .L_7)
	.align		4
.L_7:
        /*001c*/ 	.word	index@($__internal_1_$__cuda_sm10x_tcgen05_guardrail_trap_phase_invalid_during_alloc)
        /*0020*/ 	.word	0x00000000


	//----- nvinfo : EIATTR_FRAME_SIZE
	.align		4
.L_8:
        /*0024*/ 	.byte	0x04, 0x11
        /*0026*/ 	.short	(.L_10 - .L_9)
	.align		4
.L_9:
        /*0028*/ 	.word	index@($__internal_0_$__cuda_sm10x_tcgen05_guardrail_trap_col_being_dealloced_not_returned_by_alloc)
        /*002c*/ 	.word	0x00000000


	//----- nvinfo : EIATTR_FRAME_SIZE
	.align		4
.L_10:
        /*0030*/ 	.byte	0x04, 0x11
        /*0032*/ 	.short	(.L_12 - .L_11)
	.align		4
.L_11:
        /*0034*/ 	.word	index@(gluon_tcgen05)
        /*0038*/ 	.word	0x00000000


	//----- nvinfo : EIATTR_MIN_STACK_SIZE
	.align		4
.L_12:
        /*003c*/ 	.byte	0x04, 0x12
        /*003e*/ 	.short	(.L_14 - .L_13)
	.align		4
.L_13:
        /*0040*/ 	.word	index@(gluon_tcgen05)
        /*0044*/ 	.word	0x00000000
.L_14:


//--------------------- .nv.info.gluon_tcgen05    --------------------------
	.section	.nv.info.gluon_tcgen05,"",@"SHT_CUDA_INFO"
	.sectionflags	@""
	.align	4


	//----- nvinfo : EIATTR_CUDA_API_VERSION
	.align		4
        /*0000*/ 	.byte	0x04, 0x37
        /*0002*/ 	.short	(.L_16 - .L_15)
.L_15:
        /*0004*/ 	.word	0x00000081


	//----- nvinfo : EIATTR_KPARAM_INFO
	.align		4
.L_16:
        /*0008*/ 	.byte	0x04, 0x17
        /*000a*/ 	.short	(.L_18 - .L_17)
.L_17:
        /*000c*/ 	.word	0x00000000
        /*0010*/ 	.short	0x000a
        /*0012*/ 	.short	0x0048
        /*0014*/ 	.byte	0x00, 0xf4, 0x21, 0x00


	//----- nvinfo : EIATTR_KPARAM_INFO
	.align		4
.L_18:
        /*0018*/ 	.byte	0x04, 0x17
        /*001a*/ 	.short	(.L_20 - .L_19)
.L_19:
        /*001c*/ 	.word	0x00000000
        /*0020*/ 	.short	0x0009
        /*0022*/ 	.short	0x0040
        /*0024*/ 	.byte	0x00, 0xf4, 0x21, 0x00


	//----- nvinfo : EIATTR_KPARAM_INFO
	.align		4
.L_20:
        /*0028*/ 	.byte	0x04, 0x17
        /*002a*/ 	.short	(.L_22 - .L_21)
.L_21:
        /*002c*/ 	.word	0x00000000
        /*0030*/ 	.short	0x0008
        /*0032*/ 	.short	0x0038
        /*0034*/ 	.byte	0x00, 0xf0, 0x21, 0x00


	//----- nvinfo : EIATTR_KPARAM_INFO
	.align		4
.L_22:
        /*0038*/ 	.byte	0x04, 0x17
        /*003a*/ 	.short	(.L_24 - .L_23)
.L_23:
        /*003c*/ 	.word	0x00000000
        /*0040*/ 	.short	0x0007
        /*0042*/ 	.short	0x0030
        /*0044*/ 	.byte	0x00, 0xf0, 0x21, 0x00


	//----- nvinfo : EIATTR_KPARAM_INFO
	.align		4
.L_24:
        /*0048*/ 	.byte	0x04, 0x17
        /*004a*/ 	.short	(.L_26 - .L_25)
.L_25:
        /*004c*/ 	.word	0x00000000
        /*0050*/ 	.short	0x0006
        /*0052*/ 	.short	0x0028
        /*0054*/ 	.byte	0x00, 0xf0, 0x21, 0x00


	//----- nvinfo : EIATTR_KPARAM_INFO
	.align		4
.L_26:
        /*0058*/ 	.byte	0x04, 0x17
        /*005a*/ 	.short	(.L_28 - .L_27)
.L_27:
        /*005c*/ 	.word	0x00000000
        /*0060*/ 	.short	0x0005
        /*0062*/ 	.short	0x0020
        /*0064*/ 	.byte	0x00, 0xf0, 0x11, 0x00


	//----- nvinfo : EIATTR_KPARAM_INFO
	.align		4
.L_28:
        /*0068*/ 	.byte	0x04, 0x17
        /*006a*/ 	.short	(.L_30 - .L_29)
.L_29:
        /*006c*/ 	.word	0x00000000
        /*0070*/ 	.short	0x0004
        /*0072*/ 	.short	0x001c
        /*0074*/ 	.byte	0x00, 0xf0, 0x11, 0x00


	//----- nvinfo : EIATTR_KPARAM_INFO
	.align		4
.L_30:
        /*0078*/ 	.byte	0x04, 0x17
        /*007a*/ 	.short	(.L_32 - .L_31)
.L_31:
        /*007c*/ 	.word	0x00000000
        /*0080*/ 	.short	0x0003
        /*0082*/ 	.short	0x0018
        /*0084*/ 	.byte	0x00, 0xf0, 0x11, 0x00


	//----- nvinfo : EIATTR_KPARAM_INFO
	.align		4
.L_32:
        /*0088*/ 	.byte	0x04, 0x17
        /*008a*/ 	.short	(.L_34 - .L_33)
.L_33:
        /*008c*/ 	.word	0x00000000
        /*0090*/ 	.short	0x0002
        /*0092*/ 	.short	0x0010
        /*0094*/ 	.byte	0x00, 0xf4, 0x21, 0x00


	//----- nvinfo : EIATTR_KPARAM_INFO
	.align		4
.L_34:
        /*0098*/ 	.byte	0x04, 0x17
        /*009a*/ 	.short	(.L_36 - .L_35)
.L_35:
        /*009c*/ 	.word	0x00000000
        /*00a0*/ 	.short	0x0001
        /*00a2*/ 	.short	0x0008
        /*00a4*/ 	.byte	0x00, 0xf4, 0x21, 0x00


	//----- nvinfo : EIATTR_KPARAM_INFO
	.align		4
.L_36:
        /*00a8*/ 	.byte	0x04, 0x17
        /*00aa*/ 	.short	(.L_38 - .L_37)
.L_37:
        /*00ac*/ 	.word	0x00000000
        /*00b0*/ 	.short	0x0000
        /*00b2*/ 	.short	0x0000
        /*00b4*/ 	.byte	0x00, 0xf4, 0x21, 0x00


	//----- nvinfo : EIATTR_AT_ENTRY_FRAGMENTS
	.align		4
.L_38:
        /*00b8*/ 	.byte	0x04, 0x4f
        /*00ba*/ 	.short	(.L_40 - .L_39)


	//   ....[0]....
.L_39:
        /*00bc*/ 	.word	0x00000004


	//----- nvinfo : EIATTR_RESERVED_SMEM_USED
	.align		4
.L_40:
        /*00c0*/ 	.byte	0x01, 0x41
	.zero		2


	//----- nvinfo : EIATTR_SPARSE_MMA_MASK
	.align		4
        /*00c4*/ 	.byte	0x03, 0x50
        /*00c6*/ 	.short	0x0000


	//----- nvinfo : EIATTR_TCGEN05_1CTA_USED
	.align		4
        /*00c8*/ 	.byte	0x01, 0x51
	.zero		2


	//----- nvinfo : EIATTR_MAXREG_COUNT
	.align		4
        /*00cc*/ 	.byte	0x03, 0x1b
        /*00ce*/ 	.short	0x00ff


	//----- nvinfo : EIATTR_NUM_BARRIERS
	.align		4
        /*00d0*/ 	.byte	0x02, 0x4c
        /*00d2*/ 	.byte	0x01
	.zero		1


	//----- nvinfo : EIATTR_INT_WARP_WIDE_INSTR_OFFSETS
	.align		4
        /*00d4*/ 	.byte	0x04, 0x31
        /*00d6*/ 	.short	(.L_42 - .L_41)


	//   ....[0]....
.L_41:
        /*00d8*/ 	.word	0x00001740


	//   ....[1]....
        /*00dc*/ 	.word	0x00001760


	//   ....[2]....
        /*00e0*/ 	.word	0x000017f0


	//   ....[3]....
        /*00e4*/ 	.word	0x000019d0


	//   ....[4]....
        /*00e8*/ 	.word	0x000019e0


	//   ....[5]....
        /*00ec*/ 	.word	0x00001a30


	//   ....[6]....
        /*00f0*/ 	.word	0x00001a40


	//   ....[7]....
        /*00f4*/ 	.word	0x00001e80


	//   ....[8]....
        /*00f8*/ 	.word	0x00001e90


	//   ....[9]....
        /*00fc*/ 	.word	0x00002010


	//   ....[10]....
        /*0100*/ 	.word	0x00002060


	//   ....[11]....
        /*0104*/ 	.word	0x000020a0


	//   ....[12]....
        /*0108*/ 	.word	0x000020c0


	//   ....[13]....
        /*010c*/ 	.word	0x00002590


	//   ....[14]....
        /*0110*/ 	.word	0x000025a0


	//   ....[15]....
        /*0114*/ 	.word	0x000028b0


	//   ....[16]....
        /*0118*/ 	.word	0x000028c0


	//   ....[17]....
        /*011c*/ 	.word	0x00002db0


	//   ....[18]....
        /*0120*/ 	.word	0x00002e00


	//----- nvinfo : EIATTR_COOP_GROUP_MASK_REGIDS
	.align		4
.L_42:
        /*0124*/ 	.byte	0x04, 0x29
        /*0126*/ 	.short	(.L_44 - .L_43)


	//   ....[0]....
.L_43:
        /*0128*/ 	.word	0xffffffff


	//   ....[1]....
        /*012c*/ 	.word	0xffffffff


	//   ....[2]....
        /*0130*/ 	.word	0xffffffff


	//   ....[3]....
        /*0134*/ 	.word	0xffffffff


	//   ....[4]....
        /*0138*/ 	.word	0xffffffff


	//   ....[5]....
        /*013c*/ 	.word	0xffffffff


	//   ....[6]....
        /*0140*/ 	.word	0xffffffff


	//   ....[7]....
        /*0144*/ 	.word	0xffffffff


	//   ....[8]....
        /*0148*/ 	.word	0xffffffff


	//   ....[9]....
        /*014c*/ 	.word	0xffffffff


	//----- nvinfo : EIATTR_COOP_GROUP_INSTR_OFFSETS
	.align		4
.L_44:
        /*0150*/ 	.byte	0x04, 0x28
        /*0152*/ 	.short	(.L_46 - .L_45)


	//   ....[0]....
.L_45:
        /*0154*/ 	.word	0x00000050


	//   ....[1]....
        /*0158*/ 	.word	0x00000310


	//   ....[2]....
        /*015c*/ 	.word	0x00000500


	//   ....[3]....
        /*0160*/ 	.word	0x000009c0


	//   ....[4]....
        /*0164*/ 	.word	0x00000b00


	//   ....[5]....
        /*0168*/ 	.word	0x00000fb0


	//   ....[6]....
        /*016c*/ 	.word	0x000010f0


	//   ....[7]....
        /*0170*/ 	.word	0x000015e0


	//   ....[8]....
        /*0174*/ 	.word	0x00002c40


	//   ....[9]....
        /*0178*/ 	.word	0x00002eb0


	//----- nvinfo : EIATTR_VRC_CTA_INIT_COUNT
	.align		4
.L_46:
        /*017c*/ 	.byte	0x02, 0x4a
        /*017e*/ 	.byte	0x80
	.zero		1


	//----- nvinfo : EIATTR_MBARRIER_INSTR_OFFSETS
	.align		4
        /*0180*/ 	.byte	0x04, 0x39
        /*0182*/ 	.short	(.L_48 - .L_47)


	//   ....[0]....
.L_47:
        /*0184*/ 	.word	0x00001810
        /*0188*/ 	.word	0x000000ff
        /*018c*/ 	.word	0x00018000
        /*0190*/ 	.short	0x0100
        /*0192*/ 	.byte	0x09
	.zero		1


	//   ....[1]....
        /*0194*/ 	.word	0x00001820
        /*0198*/ 	.word	0x000000ff
        /*019c*/ 	.word	0x00018010
        /*01a0*/ 	.short	0x0100
        /*01a2*/ 	.byte	0x09
	.zero		1


	//   ....[2]....
        /*01a4*/ 	.word	0x000018d0
        /*01a8*/ 	.word	0x000000ff
        /*01ac*/ 	.word	0x00018008
        /*01b0*/ 	.short	0x0100
        /*01b2*/ 	.byte	0x09
	.zero		1


	//   ....[3]....
        /*01b4*/ 	.word	0x000018e0
        /*01b8*/ 	.word	0x000000ff
        /*01bc*/ 	.word	0x00018018
        /*01c0*/ 	.short	0x0100
        /*01c2*/ 	.byte	0x09
	.zero		1


	//   ....[4]....
        /*01c4*/ 	.word	0x00001ae0
        /*01c8*/ 	.word	0x000000ff
        /*01cc*/ 	.word	0x00018000
        /*01d0*/ 	.short	0x010a
        /*01d2*/ 	.byte	0x09
	.zero		1


	//   ....[5]....
        /*01d4*/ 	.word	0x00001ee0
        /*01d8*/ 	.word	0x000000ff
        /*01dc*/ 	.word	0x00018010
        /*01e0*/ 	.short	0x010a
        /*01e2*/ 	.byte	0x09
	.zero		1


	//   ....[6]....
        /*01e4*/ 	.word	0x00002140
        /*01e8*/ 	.word	0x000000ff
        /*01ec*/ 	.word	0x00018000
        /*01f0*/ 	.short	0x010a
        /*01f2*/ 	.byte	0x2c
	.zero		1


	//   ....[7]....
        /*01f4*/ 	.word	0x000025e0
        /*01f8*/ 	.word	0x000000ff
        /*01fc*/ 	.word	0x00018010
        /*0200*/ 	.short	0x010a
        /*0202*/ 	.byte	0x2c
	.zero		1


	//   ....[8]....
        /*0204*/ 	.word	0x000026b0
        /*0208*/ 	.word	0x000000ff
        /*020c*/ 	.word	0x00018000
        /*0210*/ 	.short	0x0108
        /*0212*/ 	.byte	0x09
	.zero		1


	//   ....[9]....
        /*0214*/ 	.word	0x000026c0
        /*0218*/ 	.word	0x000000ff
        /*021c*/ 	.word	0x00018010
        /*0220*/ 	.short	0x0108
        /*0222*/ 	.byte	0x09
	.zero		1


	//   ....[10]....
        /*0224*/ 	.word	0x00002710
        /*0228*/ 	.word	0x000000ff
        /*022c*/ 	.word	0x00018008
        /*0230*/ 	.short	0x0108
        /*0232*/ 	.byte	0x09
	.zero		1


	//   ....[11]....
        /*0234*/ 	.word	0x00002720
        /*0238*/ 	.word	0x000000ff
        /*023c*/ 	.word	0x00018018
        /*0240*/ 	.short	0x0108
        /*0242*/ 	.byte	0x09
	.zero		1


	//   ....[12]....
        /*0244*/ 	.word	0x00002ed0
        /*0248*/ 	.word	0x000000ff
        /*024c*/ 	.word	0x00018000
        /*0250*/ 	.short	0x010a
        /*0252*/ 	.byte	0x09
	.zero		1


	//   ....[13]....
        /*0254*/ 	.word	0x00002f00
        /*0258*/ 	.word	0x000000ff
        /*025c*/ 	.word	0x00018010
        /*0260*/ 	.short	0x010a
        /*0262*/ 	.byte	0x09
	.zero		1


	//   ....[14]....
        /*0264*/ 	.word	0x00002f30
        /*0268*/ 	.word	0x000000ff
        /*026c*/ 	.word	0x00018000
        /*0270*/ 	.short	0x010a
        /*0272*/ 	.byte	0x2c
	.zero		1


	//   ....[15]....
        /*0274*/ 	.word	0x00002f60
        /*0278*/ 	.word	0x000000ff
        /*027c*/ 	.word	0x00018010
        /*0280*/ 	.short	0x010a
        /*0282*/ 	.byte	0x2c
	.zero		1


	//----- nvinfo : EIATTR_NUM_MBARRIERS
	.align		4
.L_48:
        /*0284*/ 	.byte	0x03, 0x38
        /*0286*/ 	.short	0x0004


	//----- nvinfo : EIATTR_EXIT_INSTR_OFFSETS
	.align		4
        /*0288*/ 	.byte	0x04, 0x1c
        /*028a*/ 	.short	(.L_50 - .L_49)


	//   ....[0]....
.L_49:
        /*028c*/ 	.word	0x00002ec0


	//----- nvinfo : EIATTR_REQNTID
	.align		4
.L_50:
        /*0290*/ 	.byte	0x04, 0x10
        /*0292*/ 	.short	(.L_52 - .L_51)
.L_51:
        /*0294*/ 	.word	0x00000080
        /*0298*/ 	.word	0x00000001
        /*029c*/ 	.word	0x00000001


	//----- nvinfo : EIATTR_CRS_STACK_SIZE
	.align		4
.L_52:
        /*02a0*/ 	.byte	0x04, 0x1e
        /*02a2*/ 	.short	(.L_54 - .L_53)
.L_53:
        /*02a4*/ 	.word	0x00000000


	//----- nvinfo : EIATTR_CBANK_PARAM_SIZE
	.align		4
.L_54:
        /*02a8*/ 	.byte	0x03, 0x19
        /*02aa*/ 	.short	0x0050


	//----- nvinfo : EIATTR_PARAM_CBANK
	.align		4
        /*02ac*/ 	.byte	0x04, 0x0a
        /*02ae*/ 	.short	(.L_56 - .L_55)
	.align		4
.L_55:
        /*02b0*/ 	.word	index@(.nv.constant0.gluon_tcgen05)
        /*02b4*/ 	.short	0x0380
        /*02b6*/ 	.short	0x0050


	//----- nvinfo : EIATTR_SW_WAR
	.align		4
.L_56:
        /*02b8*/ 	.byte	0x04, 0x36
        /*02ba*/ 	.short	(.L_58 - .L_57)
.L_57:
        /*02bc*/ 	.word	0x00000008
.L_58:


//--------------------- .nv.compat                --------------------------
	.section	.nv.compat,"",@"SHT_CUDA_COMPAT_INFO"
	.align	4
        /*0000*/ 	.byte	0x02, 0x02, 0x02, 0x00, 0x02, 0x05, 0x05, 0x00, 0x02, 0x03, 0x03, 0x00, 0x02, 0x06, 0x01, 0x00


//--------------------- .nv.callgraph             --------------------------
	.section	.nv.callgraph,"",@"SHT_CUDA_CALLGRAPH"
	.align	4
	.sectionentsize	8
	.align		4
        /*0000*/ 	.word	0x00000000
	.align		4
        /*0004*/ 	.word	0xffffffff
	.align		4
        /*0008*/ 	.word	0x00000000
	.align		4
        /*000c*/ 	.word	0xfffffffe
	.align		4
        /*0010*/ 	.word	0x00000000
	.align		4
        /*0014*/ 	.word	0xfffffffd
	.align		4
        /*0018*/ 	.word	0x00000000
	.align		4
        /*001c*/ 	.word	0xfffffffc


//--------------------- .text.gluon_tcgen05       --------------------------
	.section	.text.gluon_tcgen05,"ax",@progbits
	.align	128
        .global         gluon_tcgen05
        .type           gluon_tcgen05,@function
        .size           gluon_tcgen05,(.L_x_77 - gluon_tcgen05)
        .other          gluon_tcgen05,@"STO_CUDA_ENTRY STV_DEFAULT"
gluon_tcgen05:
.text.gluon_tcgen05:
[----:B------:R-:W1:Y:S01]  /*0000*/  LDC R1, c[0x0][0x37c] ;  /* 0x0000df00ff017b82 */ /* 0x000e620000000800 */
[----:B------:R-:W2:Y:S02]  /*0010*/  S2R R0, SR_TID.X ;  /* 0x0000000000007919 */ /* 0x000ea40000002100 */
[----:B--2---:R-:W-:-:S13]  /*0020*/  ISETP.GE.U32.AND P2, PT, R0, 0x20, PT ;  /* 0x000000200000780c */ /* 0x004fda0003f46070 */
[----:B------:R-:W-:Y:S05]  /*0030*/  @P2 BRA `(.L_x_0) ;  /* 0x0000000000b82947 */ /* 0x000fea0003800000 */
[----:B------:R-:W2:Y:S01]  /*0040*/  S2UR UR6, SR_CgaCtaId ;  /* 0x00000000000679c3 */ /* 0x000ea20000008800 */
[----:B------:R-:W-:Y:S01]  /*0050*/  NOP ;  /* 0x0000000000007918 */ /* 0x000fe20000000000 */
[----:B------:R-:W-:Y:S02]  /*0060*/  UMOV UR4, 0x40 ;  /* 0x0000004000047882 */ /* 0x000fe40000000000 */
[----:B--2---:R-:W-:-:S09]  /*0070*/  ULEA UR4, UR6, UR4, 0x18 ;  /* 0x0000000406047291 */ /* 0x004fd2000f8ec0ff */
[----:B------:R-:W2:Y:S01]  /*0080*/  LDS.U8 R2, [UR4] ;  /* 0x00000004ff027984 */ /* 0x000ea20008000000 */
[----:B------:R-:W-:Y:S02]  /*0090*/  UMOV UR4, 0x400 ;  /* 0x0000040000047882 */ /* 0x000fe40000000000 */
[----:B------:R-:W-:Y:S01]  /*00a0*/  ULEA UR4, UR6, UR4, 0x18 ;  /* 0x0000000406047291 */ /* 0x000fe2000f8ec0ff */
[----:B--2---:R-:W-:-:S13]  /*00b0*/  ISETP.NE.AND P0, PT, R2, RZ, PT ;  /* 0x000000ff0200720c */ /* 0x004fda0003f05270 */
[----:B------:R-:W-:Y:S05]  /*00c0*/  @P0 BRA `(.L_x_1) ;  /* 0x00000000007c0947 */ /* 0x000fea0003800000 */
[----:B------:R-:W-:-:S13]  /*00d0*/  ELECT P0, URZ, PT ;  /* 0x0000000000ff782f */ /* 0x000fda0003800000 */
[----:B------:R-:W-:Y:S05]  /*00e0*/  @!P0 BRA `(.L_x_2) ;  /* 0x0000000000848947 */ /* 0x000fea0003800000 */
[----:B------:R-:W-:Y:S01]  /*00f0*/  UMOV UR5, 0x4 ;  /* 0x0000000400057882 */ /* 0x000fe20000000000 */
[----:B------:R-:W-:Y:S02]  /*0100*/  IMAD.MOV.U32 R5, RZ, RZ, 0x1 ;  /* 0x00000001ff057424 */ /* 0x000fe400078e00ff */
[----:B------:R-:W-:Y:S02]  /*0110*/  IMAD.MOV.U32 R3, RZ, RZ, 0xf ;  /* 0x0000000fff037424 */ /* 0x000fe400078e00ff */
[----:B------:R-:W-:Y:S04]  /*0120*/  DEPBAR.LE SB2, 0x36 ;  /* 0x0000ad800000791a */ /* 0x000fe80000000000 */
[----:B------:R-:W2:Y:S02]  /*0130*/  UTCATOMSWS.FIND_AND_SET.ALIGN UP0, UR5, UR5 ;  /* 0x00000005000575e3 */ /* 0x000ea40008000800 */
[----:B--2---:R-:W-:-:S04]  /*0140*/  PLOP3.LUT P0, PT, PT, PT, UP0, 0x80, 0x8 ;  /* 0x000000000008781c */ /* 0x004fc80003f0f008 */
[----:B------:R-:W-:-:S04]  /*0150*/  SEL R2, RZ, 0xffffffff, !P0 ;  /* 0xffffffffff027807 */ /* 0x000fc80004000000 */
[----:B------:R-:W-:Y:S01]  /*0160*/  ISETP.NE.AND P0, PT, R2, RZ, PT ;  /* 0x000000ff0200720c */ /* 0x000fe20003f05270 */
[----:B------:R-:W-:-:S12]  /*0170*/  IMAD.U32 R2, RZ, RZ, UR5 ;  /* 0x00000005ff027e24 */ /* 0x000fd8000f8e00ff */
[----:B------:R-:W-:Y:S05]  /*0180*/  @P0 BRA `(.L_x_3) ;  /* 0x0000000000240947 */ /* 0x000fea0003800000 */
.L_x_4:
[----:B------:R-:W-:Y:S05]  /*0190*/  NANOSLEEP 0x64 ;  /* 0x000000640000795d */ /* 0x000fea0003800000 */
[----:B------:R-:W-:-:S05]  /*01a0*/  UMOV UR5, 0x4 ;  /* 0x0000000400057882 */ /* 0x000fca0000000000 */
[----:B------:R-:W-:Y:S04]  /*01b0*/  DEPBAR.LE SB2, 0x36 ;  /* 0x0000ad800000791a */ /* 0x000fe80000000000 */
[----:B------:R-:W2:Y:S02]  /*01c0*/  UTCATOMSWS.FIND_AND_SET.ALIGN UP0, UR5, UR5 ;  /* 0x00000005000575e3 */ /* 0x000ea40008000800 */
[----:B--2---:R-:W-:-:S04]  /*01d0*/  PLOP3.LUT P0, PT, PT, PT, UP0, 0x80, 0x8 ;  /* 0x000000000008781c */ /* 0x004fc80003f0f008 */
[----:B------:R-:W-:-:S04]  /*01e0*/  SEL R2, RZ, 0xffffffff, !P0 ;  /* 0xffffffffff027807 */ /* 0x000fc80004000000 */
[----:B------:R-:W-:Y:S01]  /*01f0*/  ISETP.NE.AND P0, PT, R2, RZ, PT ;  /* 0x000000ff0200720c */ /* 0x000fe20003f05270 */
[----:B------:R-:W-:-:S12]  /*0200*/  IMAD.U32 R2, RZ, RZ, UR5 ;  /* 0x00000005ff027e24 */ /* 0x000fd8000f8e00ff */
[----:B------:R-:W-:Y:S05]  /*0210*/  @!P0 BRA `(.L_x_4) ;  /* 0xfffffffc00dc8947 */ /* 0x000fea000383ffff */
.L_x_3:
[C---:B------:R-:W-:Y:S01]  /*0220*/  VIADD R4, R2.reuse, 0x10 ;  /* 0x0000001002047836 */ /* 0x040fe20000000000 */
[----:B------:R-:W-:Y:S01]  /*0230*/  UMOV UR5, 0x50 ;  /* 0x0000005000057882 */ /* 0x000fe20000000000 */
[----:B------:R-:W-:Y:S01]  /*0240*/  SHF.L.U32 R3, R3, R2, RZ ;  /* 0x0000000203037219 */ /* 0x000fe200000006ff */
[----:B------:R-:W-:Y:S01]  /*0250*/  ULEA UR5, UR6, UR5, 0x18 ;  /* 0x0000000506057291 */ /* 0x000fe2000f8ec0ff */
[----:B------:R-:W-:Y:S01]  /*0260*/  IMAD.SHL.U32 R2, R2, 0x20, RZ ;  /* 0x0000002002027824 */ /* 0x000fe200078e00ff */
[----:B------:R-:W-:-:S04]  /*0270*/  SHF.L.U32 R4, R5, R4, RZ ;  /* 0x0000000405047219 */ /* 0x000fc800000006ff */
[----:B------:R-:W-:-:S05]  /*0280*/  LOP3.LUT R3, R4, R3, RZ, 0xfc, !PT ;  /* 0x0000000304037212 */ /* 0x000fca00078efcff */
[----:B------:R2:W-:Y:S04]  /*0290*/  ATOMS.OR RZ, [UR5], R3 ;  /* 0x00000003ffff798c */ /* 0x0005e8000b000005 */
[----:B------:R2:W-:Y:S01]  /*02a0*/  STS [UR4], R2 ;  /* 0x00000002ff007988 */ /* 0x0005e20008000804 */
[----:B------:R-:W-:Y:S05]  /*02b0*/  BRA `(.L_x_2) ;  /* 0x0000000000107947 */ /* 0x000fea0003800000 */
.L_x_1:
[----:B------:R-:W-:Y:S01]  /*02c0*/  IMAD.MOV.U32 R3, RZ, RZ, -0x1 ;  /* 0xffffffffff037424 */ /* 0x000fe200078e00ff */
[----:B------:R-:W-:-:S04]  /*02d0*/  MOV R2, 0x300 ;  /* 0x0000030000027802 */ /* 0x000fc80000000f00 */
[----:B------:R2:W-:Y:S03]  /*02e0*/  STS [UR4], R3 ;  /* 0x00000003ff007988 */ /* 0x0005e60008000804 */
[----:B-12---:R-:W-:Y:S05]  /*02f0*/  CALL.REL.NOINC `($__internal_1_$__cuda_sm10x_tcgen05_guardrail_trap_phase_invalid_during_alloc) ;  /* 0x0000002c00307944 */ /* 0x006fea0003c00000 */
.L_x_2:
[----:B------:R-:W-:Y:S05]  /*0300*/  WARPSYNC.ALL ;  /* 0x0000000000007948 */ /* 0x000fea0003800000 */
[----:B------:R-:W-:Y:S01]  /*0310*/  NOP ;  /* 0x0000000000007918 */ /* 0x000fe20000000000 */
.L_x_0:
[----:B------:R-:W3:Y:S08]  /*0320*/  S2UR UR4, SR_CgaCtaId ;  /* 0x00000000000479c3 */ /* 0x000ef00000008800 */
[----:B------:R-:W-:Y:S01]  /*0330*/  BAR.SYNC.DEFER_BLOCKING 0x0 ;  /* 0x0000000000007b1d */ /* 0x000fe20000010000 */
[----:B------:R-:W-:-:S05]  /*0340*/  LOP3.LUT R68, R0, 0x7f, RZ, 0xc0, !PT ;  /* 0x0000007f00447812 */ /* 0x000fca00078ec0ff */
[----:B------:R-:W-:Y:S02]  /*0350*/  UMOV UR9, 0x400 ;  /* 0x0000040000097882 */ /* 0x000fe40000000000 */
[----:B--2---:R-:W2:Y:S08]  /*0360*/  LDC R3, c[0x0][0x398] ;  /* 0x0000e600ff037b82 */ /* 0x004eb00000000800 */
[----:B------:R-:W4:Y:S01]  /*0370*/  LDC R12, c[0x0][0x3a0] ;  /* 0x0000e800ff0c7b82 */ /* 0x000f220000000800 */
[----:B---3--:R-:W-:-:S07]  /*0380*/  ULEA UR9, UR4, UR9, 0x18 ;  /* 0x0000000904097291 */ /* 0x008fce000f8ec0ff */
[----:B------:R-:W3:Y:S02]  /*0390*/  S2UR UR18, SR_CTAID.Y ;  /* 0x00000000001279c3 */ /* 0x000ee40000002600 */
[----:B------:R-:W5:Y:S06]  /*03a0*/  LDS R4, [UR9] ;  /* 0x00000009ff047984 */ /* 0x000f6c0008000800 */
[----:B------:R-:W-:Y:S06]  /*03b0*/  BAR.SYNC.DEFER_BLOCKING 0x0 ;  /* 0x0000000000007b1d */ /* 0x000fec0000010000 */
[----:B------:R-:W-:Y:S05]  /*03c0*/  @P2 BRA `(.L_x_5) ;  /* 0x0000000000182947 */ /* 0x000fea0003800000 */
[----:B------:R-:W-:Y:S01]  /*03d0*/  ELECT P0, URZ, PT ;  /* 0x0000000000ff782f */ /* 0x000fe20003800000 */
[----:B------:R-:W-:Y:S01]  /*03e0*/  IMAD.MOV.U32 R2, RZ, RZ, 0x1 ;  /* 0x00000001ff027424 */ /* 0x000fe200078e00ff */
[----:B------:R-:W-:Y:S01]  /*03f0*/  UMOV UR5, 0x40 ;  /* 0x0000004000057882 */ /* 0x000fe20000000000 */
[----:B------:R-:W-:Y:S01]  /*0400*/  UVIRTCOUNT.DEALLOC.SMPOOL 0x80 ;  /* 0x000000800000784c */ /* 0x000fe20000000000 */
[----:B------:R-:W-:-:S09]  /*0410*/  ULEA UR5, UR4, UR5, 0x18 ;  /* 0x0000000504057291 */ /* 0x000fd2000f8ec0ff */
[----:B------:R5:W-:Y:S03]  /*0420*/  @P0 STS.U8 [UR5], R2 ;  /* 0x00000002ff000988 */ /* 0x000be60008000005 */
.L_x_5:
[----:B------:R-:W5:Y:S01]  /*0430*/  S2UR UR4, SR_CTAID.Z ;  /* 0x00000000000479c3 */ /* 0x000f620000002700 */
[----:B------:R-:W4:Y:S01]  /*0440*/  LDCU UR5, c[0x0][0x370] ;  /* 0x00006e00ff0577ac */ /* 0x000f220008000800 */
[C---:B------:R-:W-:Y:S01]  /*0450*/  ISETP.GE.U32.AND P0, PT, R68.reuse, 0x20, PT ;  /* 0x000000204400780c */ /* 0x040fe20003f06070 */
[----:B--2--5:R-:W-:Y:S01]  /*0460*/  VIADD R2, R3, 0xffffffff ;  /* 0xffffffff03027836 */ /* 0x024fe20000000000 */
[C---:B------:R-:W-:Y:S01]  /*0470*/  ISETP.NE.U32.AND P3, PT, R68.reuse, RZ, PT ;  /* 0x000000ff4400720c */ /* 0x040fe20003f65070 */
[----:B------:R-:W2:Y:S01]  /*0480*/  LDCU UR6, c[0x0][0x374] ;  /* 0x00006e80ff0677ac */ /* 0x000ea20008000800 */
[----:B------:R-:W-:Y:S01]  /*0490*/  LEA R13, R68, UR9, 0x2 ;  /* 0x00000009440d7c11 */ /* 0x000fe2000f8e10ff */
[----:B----4-:R-:W-:Y:S01]  /*04a0*/  VIADD R10, R12, 0xffffffff ;  /* 0xffffffff0c0a7836 */ /* 0x010fe20000000000 */
[----:B------:R-:W4:Y:S01]  /*04b0*/  S2UR UR15, SR_CTAID.X ;  /* 0x00000000000f79c3 */ /* 0x000f220000002500 */
[----:B------:R-:W5:Y:S01]  /*04c0*/  LDCU.64 UR10, c[0x0][0x3c0] ;  /* 0x00007800ff0a77ac */ /* 0x000f620008000a00 */
[----:B------:R-:W-:Y:S01]  /*04d0*/  R2UR UR8, R4 ;  /* 0x00000000040872ca */ /* 0x000fe200000e0000 */
[----:B------:R-:W-:Y:S04]  /*04e0*/  BSSY.RECONVERGENT B0, `(.L_x_6) ;  /* 0x0000011000007945 */ /* 0x000fe80003800200 */
[----:B------:R3:W-:Y:S01]  /*04f0*/  @!P0 STS [R13], RZ ;  /* 0x000000ff0d008388 */ /* 0x0007e20000000800 */
[----:B------:R-:W-:-:S03]  /*0500*/  NOP ;  /* 0x0000000000007918 */ /* 0x000fc60000000000 */
[----:B------:R3:W-:Y:S02]  /*0510*/  @!P3 STS [UR9+0x24], R2 ;  /* 0x00002402ff00b988 */ /* 0x0007e40008000809 */
[----:B--23--:R-:W-:Y:S02]  /*0520*/  UIMAD UR4, UR4, UR6, UR18 ;  /* 0x00000006040472a4 */ /* 0x00cfe4000f8e0212 */
[----:B------:R2:W-:Y:S02]  /*0530*/  @!P3 STS [UR9+0x20], R10 ;  /* 0x0000200aff00b988 */ /* 0x0005e40008000809 */
[----:B----4-:R-:W-:-:S04]  /*0540*/  UIMAD UR4, UR4, UR5, UR15 ;  /* 0x00000005040472a4 */ /* 0x010fc8000f8e020f */
[----:B------:R-:W-:-:S04]  /*0550*/  UIMAD UR4, UR4, 0x180, URZ ;  /* 0x00000180040478a4 */ /* 0x000fc8000f8e02ff */
[----:B-----5:R-:W-:-:S04]  /*0560*/  UIADD3 UR6, UP0, UPT, UR4, UR10, URZ ;  /* 0x0000000a04067290 */ /* 0x020fc8000ff1e0ff */
[----:B------:R-:W-:Y:S01]  /*0570*/  ULEA.HI.X.SX32 UR7, UR4, UR11, 0x1, UP0 ;  /* 0x0000000b04077291 */ /* 0x000fe200080f0eff */
[----:B--2---:R-:W-:Y:S11]  /*0580*/  @P3 BRA `(.L_x_7) ;  /* 0x0000000000183947 */ /* 0x004ff60003800000 */
[----:B------:R-:W2:Y:S01]  /*0590*/  LDS R3, [UR9+0x8] ;  /* 0x00000809ff037984 */ /* 0x000ea20008000800 */
[----:B------:R-:W3:Y:S01]  /*05a0*/  LDC.64 R6, c[0x0][0x380] ;  /* 0x0000e000ff067b82 */ /* 0x000ee20000000a00 */
[----:B------:R-:W-:Y:S02]  /*05b0*/  IMAD.MOV.U32 R4, RZ, RZ, 0x70 ;  /* 0x00000070ff047424 */ /* 0x000fe400078e00ff */
[----:B---3--:R3:W-:Y:S03]  /*05c0*/  STS.64 [UR9], R6 ;  /* 0x00000006ff007988 */ /* 0x0087e60008000a09 */
[----:B--2---:R-:W-:-:S05]  /*05d0*/  LOP3.LUT R3, R3, 0x10, R4, 0xd8, !PT ;  /* 0x0000001003037812 */ /* 0x004fca00078ed804 */
[----:B------:R3:W-:Y:S02]  /*05e0*/  STS [UR9+0x8], R3 ;  /* 0x00000803ff007988 */ /* 0x0007e40008000809 */
.L_x_7:
[----:B------:R-:W-:Y:S05]  /*05f0*/  BSYNC.RECONVERGENT B0 ;  /* 0x0000000000007941 */ /* 0x000fea0003800200 */
.L_x_6:
[----:B------:R-:W-:Y:S04]  /*0600*/  BSSY.RECONVERGENT B0, `(.L_x_8) ;  /* 0x000000a000007945 */ /* 0x000fe80003800200 */
[----:B------:R-:W-:Y:S05]  /*0610*/  @P3 BRA `(.L_x_9) ;  /* 0x0000000000203947 */ /* 0x000fea0003800000 */
[----:B---3--:R-:W2:Y:S01]  /*0620*/  LDS R3, [UR9+0x34] ;  /* 0x00003409ff037984 */ /* 0x008ea20008000800 */
[----:B------:R-:W-:Y:S02]  /*0630*/  IMAD.MOV.U32 R4, RZ, RZ, 0x3f000000 ;  /* 0x3f000000ff047424 */ /* 0x000fe400078e00ff */
[----:B------:R-:W-:Y:S01]  /*0640*/  @!P3 IMAD.MOV.U32 R5, RZ, RZ, 0x3f ;  /* 0x0000003fff05b424 */ /* 0x000fe200078e00ff */
[----:B------:R-:W3:Y:S02]  /*0650*/  @!P3 LDS R6, [UR9+0x38] ;  /* 0x00003809ff06b984 */ /* 0x000ee40008000800 */
[----:B--2---:R-:W-:Y:S02]  /*0660*/  LOP3.LUT R3, R3, 0xff000000, R4, 0xb8, !PT ;  /* 0xff00000003037812 */ /* 0x004fe400078eb804 */
[----:B---3--:R-:W-:-:S03]  /*0670*/  @!P3 LOP3.LUT R4, R6, 0xff, R5, 0xb8, !PT ;  /* 0x000000ff0604b812 */ /* 0x008fc600078eb805 */
[----:B------:R2:W-:Y:S04]  /*0680*/  STS [UR9+0x34], R3 ;  /* 0x00003403ff007988 */ /* 0x0005e80008000809 */
[----:B------:R2:W-:Y:S02]  /*0690*/  @!P3 STS [UR9+0x38], R4 ;  /* 0x00003804ff00b988 */ /* 0x0005e40008000809 */
.L_x_9:
[----:B------:R-:W-:Y:S05]  /*06a0*/  BSYNC.RECONVERGENT B0 ;  /* 0x0000000000007941 */ /* 0x000fea0003800200 */
.L_x_8:
[----:B------:R-:W-:Y:S04]  /*06b0*/  BSSY.RECONVERGENT B0, `(.L_x_10) ;  /* 0x000000e000007945 */ /* 0x000fe80003800200 */
[----:B------:R-:W-:Y:S05]  /*06c0*/  @P3 BRA `(.L_x_11) ;  /* 0x0000000000303947 */ /* 0x000fea0003800000 */
[----:B--2---:R-:W2:Y:S01]  /*06d0*/  LDS R4, [UR9+0x34] ;  /* 0x00003409ff047984 */ /* 0x004ea20008000800 */
[----:B------:R-:W4:Y:S03]  /*06e0*/  LDC.64 R8, c[0x0][0x3a8] ;  /* 0x0000ea00ff087b82 */ /* 0x000f260000000a00 */
[----:B---3--:R-:W3:Y:S01]  /*06f0*/  LDS R3, [UR9+0x1c] ;  /* 0x00001c09ff037984 */ /* 0x008ee20008000800 */
[C---:B----4-:R-:W-:Y:S01]  /*0700*/  SHF.L.U64.HI R6, R8.reuse, 0x1, R9 ;  /* 0x0000000108067819 */ /* 0x050fe20000010209 */
[----:B------:R-:W-:-:S03]  /*0710*/  IMAD.SHL.U32 R5, R8, 0x2, RZ ;  /* 0x0000000208057824 */ /* 0x000fc600078e00ff */
[--C-:B------:R-:W-:Y:S02]  /*0720*/  SHF.R.U32.HI R8, RZ, 0x4, R6.reuse ;  /* 0x00000004ff087819 */ /* 0x100fe40000011606 */
[----:B------:R-:W-:-:S05]  /*0730*/  SHF.R.U64 R5, R5, 0x4, R6 ;  /* 0x0000000405057819 */ /* 0x000fca0000001206 */
[----:B------:R4:W-:Y:S01]  /*0740*/  STS [UR9+0xc], R5 ;  /* 0x00000c05ff007988 */ /* 0x0009e20008000809 */
[----:B--2---:R-:W-:Y:S02]  /*0750*/  LOP3.LUT R4, R4, 0x7, RZ, 0xb8, !PT ;  /* 0x0000000704047812 */ /* 0x004fe400078eb8ff */
[----:B---3--:R-:W-:-:S03]  /*0760*/  LOP3.LUT R3, R3, 0xf, R8, 0xb8, !PT ;  /* 0x0000000f03037812 */ /* 0x008fc600078eb808 */
[----:B------:R4:W-:Y:S04]  /*0770*/  STS [UR9+0x34], R4 ;  /* 0x00003404ff007988 */ /* 0x0009e80008000809 */
[----:B------:R4:W-:Y:S02]  /*0780*/  STS [UR9+0x1c], R3 ;  /* 0x00001c03ff007988 */ /* 0x0009e40008000809 */
.L_x_11:
[----:B------:R-:W-:Y:S05]  /*0790*/  BSYNC.RECONVERGENT B0 ;  /* 0x0000000000007941 */ /* 0x000fea0003800200 */
.L_x_10:
[----:B------:R-:W-:Y:S04]  /*07a0*/  BSSY.RECONVERGENT B1, `(.L_x_12) ;  /* 0x000001a000017945 */ /* 0x000fe80003800200 */
[----:B------:R-:W-:Y:S04]  /*07b0*/  BSSY.RELIABLE B0, `(.L_x_13) ;  /* 0x0000015000007945 */ /* 0x000fe80003800100 */
[----:B------:R-:W-:Y:S05]  /*07c0*/  @P3 BRA `(.L_x_14) ;  /* 0x0000000000203947 */ /* 0x000fea0003800000 */
[----:B--234-:R-:W2:Y:S02]  /*07d0*/  LDS R3, [UR9+0x34] ;  /* 0x00003409ff037984 */ /* 0x01cea40008000800 */
[----:B--2---:R-:W-:-:S05]  /*07e0*/  LOP3.LUT R3, R3, 0x38, RZ, 0xb8, !PT ;  /* 0x0000003803037812 */ /* 0x004fca00078eb8ff */
[----:B------:R2:W-:Y:S01]  /*07f0*/  STS [UR9+0x34], R3 ;  /* 0x00003403ff007988 */ /* 0x0005e20008000809 */
[----:B------:R-:W-:Y:S05]  /*0800*/  @P3 BRA `(.L_x_15) ;  /* 0x0000000000203947 */ /* 0x000fea0003800000 */
[----:B--2---:R-:W2:Y:S01]  /*0810*/  LDS R3, [UR9+0x8] ;  /* 0x00000809ff037984 */ /* 0x004ea20008000800 */
[----:B------:R-:W-:-:S05]  /*0820*/  IMAD.MOV.U32 R4, RZ, RZ, 0x780 ;  /* 0x00000780ff047424 */ /* 0x000fca00078e00ff */
[----:B--2---:R-:W-:-:S05]  /*0830*/  LOP3.LUT R3, R3, 0x500, R4, 0xd8, !PT ;  /* 0x0000050003037812 */ /* 0x004fca00078ed804 */
[----:B------:R5:W-:Y:S02]  /*0840*/  STS [UR9+0x8], R3 ;  /* 0x00000803ff007988 */ /* 0x000be40008000809 */
.L_x_14:
[----:B------:R-:W-:Y:S05]  /*0850*/  @P3 BRA `(.L_x_16) ;  /* 0x0000000000283947 */ /* 0x000fea0003800000 */
[----:B--2345:R-:W2:Y:S02]  /*0860*/  LDS R3, [UR9+0x8] ;  /* 0x00000809ff037984 */ /* 0x03cea40008000800 */
[----:B--2---:R-:W-:-:S05]  /*0870*/  LOP3.LUT R3, R3, 0x1800, RZ, 0xb8, !PT ;  /* 0x0000180003037812 */ /* 0x004fca00078eb8ff */
[----:B------:R3:W-:Y:S02]  /*0880*/  STS [UR9+0x8], R3 ;  /* 0x00000803ff007988 */ /* 0x0007e40008000809 */
.L_x_15:
[----:B------:R-:W-:Y:S05]  /*0890*/  @P3 BREAK.RELIABLE B0 ;  /* 0x0000000000003942 */ /* 0x000fea0003800100 */
[----:B------:R-:W-:Y:S05]  /*08a0*/  @P3 BRA `(.L_x_17) ;  /* 0x0000000000243947 */ /* 0x000fea0003800000 */
[----:B------:R-:W4:Y:S01]  /*08b0*/  LDS R4, [UR9+0x8] ;  /* 0x00000809ff047984 */ /* 0x000f220008000800 */
[----:B--23--:R-:W-:-:S05]  /*08c0*/  IMAD.MOV.U32 R3, RZ, RZ, 0x6000 ;  /* 0x00006000ff037424 */ /* 0x00cfca00078e00ff */
[----:B----4-:R-:W-:-:S04]  /*08d0*/  LOP3.LUT R3, R4, 0x6000, R3, 0xd8, !PT ;  /* 0x0000600004037812 */ /* 0x010fc800078ed803 */
[----:B------:R-:W-:-:S05]  /*08e0*/  LOP3.LUT R3, R3, 0x400000, RZ, 0xb8, !PT ;  /* 0x0040000003037812 */ /* 0x000fca00078eb8ff */
[----:B------:R2:W-:Y:S02]  /*08f0*/  STS [UR9+0x8], R3 ;  /* 0x00000803ff007988 */ /* 0x0005e40008000809 */
.L_x_16:
[----:B------:R-:W-:Y:S05]  /*0900*/  BSYNC.RELIABLE B0 ;  /* 0x0000000000007941 */ /* 0x000fea0003800100 */
.L_x_13:
[----:B--2345:R-:W2:Y:S02]  /*0910*/  @!P3 LDS R3, [UR9+0x8] ;  /* 0x00000809ff03b984 */ /* 0x03cea40008000800 */
[----:B--2---:R-:W-:-:S05]  /*0920*/  @!P3 LOP3.LUT R3, R3, 0x8000, RZ, 0xb8, !PT ;  /* 0x000080000303b812 */ /* 0x004fca00078eb8ff */
[----:B------:R4:W-:Y:S02]  /*0930*/  @!P3 STS [UR9+0x8], R3 ;  /* 0x00000803ff00b988 */ /* 0x0009e40008000809 */
.L_x_17:
[----:B------:R-:W-:Y:S05]  /*0940*/  BSYNC.RECONVERGENT B1 ;  /* 0x0000000000017941 */ /* 0x000fea0003800200 */
.L_x_12:
[----:B------:R-:W-:Y:S05]  /*0950*/  WARPSYNC.ALL ;  /* 0x0000000000007948 */ /* 0x000fea0003800000 */
[----:B------:R-:W-:Y:S01]  /*0960*/  NOP ;  /* 0x0000000000007918 */ /* 0x000fe20000000000 */
[----:B------:R-:W5:Y:S02]  /*0970*/  LDC R6, c[0x0][0x39c] ;  /* 0x0000e700ff067b82 */ /* 0x000f640000000800 */
[----:B-----5:R-:W-:Y:S01]  /*0980*/  VIADD R6, R6, 0xffffffff ;  /* 0xffffffff06067836 */ /* 0x020fe20000000000 */
[----:B------:R-:W-:Y:S06]  /*0990*/  @P0 BRA `(.L_x_18) ;  /* 0x0000000000300947 */ /* 0x000fec0003800000 */
[----:B--234-:R-:W2:Y:S01]  /*09a0*/  S2R R3, SR_LANEID ;  /* 0x0000000000037919 */ /* 0x01cea20000000000 */
[----:B------:R-:W-:Y:S05]  /*09b0*/  WARPSYNC.ALL ;  /* 0x0000000000007948 */ /* 0x000fea0003800000 */
[----:B------:R-:W-:Y:S01]  /*09c0*/  NOP ;  /* 0x0000000000007918 */ /* 0x000fe20000000000 */
[----:B--2---:R-:W-:-:S05]  /*09d0*/  IMAD.SHL.U32 R3, R3, 0x4, RZ ;  /* 0x0000000403037824 */ /* 0x004fca00078e00ff */
[----:B------:R-:W2:Y:S01]  /*09e0*/  LDS R7, [R3+UR9] ;  /* 0x0000000903077984 */ /* 0x000ea20008000800 */
[----:B------:R-:W-:-:S05]  /*09f0*/  IADD3 R4, P1, PT, R3, UR6, RZ ;  /* 0x0000000603047c10 */ /* 0x000fca000ff3e0ff */
[----:B------:R-:W-:-:S05]  /*0a00*/  IMAD.X R5, RZ, RZ, UR7, P1 ;  /* 0x00000007ff057e24 */ /* 0x000fca00088e06ff */
[----:B--2---:R5:W2:Y:S01]  /*0a10*/  ATOMG.E.EXCH.STRONG.GPU PT, RZ, [R4], R7 ;  /* 0x0000000704ff73a8 */ /* 0x004aa200041ee100 */
[----:B------:R-:W-:-:S04]  /*0a20*/  DEPBAR {5,4,3,2,1,0} ;  /* 0x0000003f0000791a */ /* 0x000fc80000000000 */
[----:B------:R-:W3:Y:S02]  /*0a30*/  CCTL.E.C.LDCU.IV.DEEP [UR6] ;  /* 0x0000000006007540 */ /* 0x000ee40009c08000 */
[----:B---3--:R5:W-:Y:S01]  /*0a40*/  UTMACCTL.IV [UR6] ;  /* 0x00000000060079b9 */ /* 0x008be20008000000 */
[----:B------:R-:W-:Y:S01]  /*0a50*/  NOP ;  /* 0x0000000000007918 */ /* 0x000fe20000000000 */
.L_x_18:
[----:B------:R-:W-:Y:S05]  /*0a60*/  @P0 BRA `(.L_x_19) ;  /* 0x00000000000c0947 */ /* 0x000fea0003800000 */
[----:B------:R0:W-:Y:S01]  /*0a70*/  UTMACMDFLUSH ;  /* 0x00000000000079b7 */ /* 0x0001e20000000000 */
[----:B------:R-:W-:Y:S05]  /*0a80*/  @P0 BRA `(.L_x_19) ;  /* 0x0000000000040947 */ /* 0x000fea0003800000 */
[----:B------:R-:W-:-:S04]  /*0a90*/  DEPBAR.LE SB0, 0x0 ;  /* 0x000080000000791a */ /* 0x000fc80000000000 */
.L_x_19:
[----:B------:R-:W-:Y:S05]  /*0aa0*/  WARPSYNC.ALL ;  /* 0x0000000000007948 */ /* 0x000fea0003800000 */
[----:B------:R-:W-:Y:S01]  /*0ab0*/  NOP ;  /* 0x0000000000007918 */ /* 0x000fe20000000000 */
[----:B--2---:R-:W-:Y:S06]  /*0ac0*/  BAR.SYNC.DEFER_BLOCKING 0x0 ;  /* 0x0000000000007b1d */ /* 0x004fec0000010000 */
[----:B------:R-:W-:Y:S02]  /*0ad0*/  BSSY.RECONVERGENT B1, `(.L_x_20) ;  /* 0x000000b000017945 */ /* 0x000fe40003800200 */
[----:B------:R-:W-:Y:S06]  /*0ae0*/  BAR.SYNC.DEFER_BLOCKING 0x0 ;  /* 0x0000000000007b1d */ /* 0x000fec0000010000 */
[----:B------:R2:W-:Y:S01]  /*0af0*/  @!P0 STS [R13], RZ ;  /* 0x000000ff0d008388 */ /* 0x0005e20000000800 */
[----:B------:R-:W-:Y:S01]  /*0b00*/  NOP ;  /* 0x0000000000007918 */ /* 0x000fe20000000000 */
[----:B------:R-:W-:Y:S05]  /*0b10*/  @P3 BRA `(.L_x_21) ;  /* 0x0000000000183947 */ /* 0x000fea0003800000 */
[----:B---34-:R-:W3:Y:S01]  /*0b20*/  LDS R3, [UR9+0x8] ;  /* 0x00000809ff037984 */ /* 0x018ee20008000800 */
[----:B------:R-:W4:Y:S01]  /*0b30*/  LDC.64 R8, c[0x0][0x388] ;  /* 0x0000e200ff087b82 */ /* 0x000f220000000a00 */
[----:B-----5:R-:W-:Y:S02]  /*0b40*/  IMAD.MOV.U32 R4, RZ, RZ, 0x70 ;  /* 0x00000070ff047424 */ /* 0x020fe400078e00ff */
[----:B----4-:R4:W-:Y:S03]  /*0b50*/  STS.64 [UR9], R8 ;  /* 0x00000008ff007988 */ /* 0x0109e60008000a09 */
[----:B---3--:R-:W-:-:S05]  /*0b60*/  LOP3.LUT R3, R3, 0x10, R4, 0xd8, !PT ;  /* 0x0000001003037812 */ /* 0x008fca00078ed804 */
[----:B------:R4:W-:Y:S02]  /*0b70*/  STS [UR9+0x8], R3 ;  /* 0x00000803ff007988 */ /* 0x0009e40008000809 */
.L_x_21:
[----:B-----5:R-:W-:Y:S05]  /*0b80*/  BSYNC.RECONVERGENT B1 ;  /* 0x0000000000017941 */ /* 0x020fea0003800200 */
.L_x_20:
[----:B------:R-:W-:Y:S04]  /*0b90*/  BSSY.RECONVERGENT B1, `(.L_x_22) ;  /* 0x000000a000017945 */ /* 0x000fe80003800200 */
[----:B------:R-:W-:Y:S05]  /*0ba0*/  @P3 BRA `(.L_x_23) ;  /* 0x0000000000203947 */ /* 0x000fea0003800000 */
[----:B---34-:R-:W3:Y:S01]  /*0bb0*/  LDS R3, [UR9+0x34] ;  /* 0x00003409ff037984 */ /* 0x018ee20008000800 */
[----:B------:R-:W-:Y:S02]  /*0bc0*/  IMAD.MOV.U32 R8, RZ, RZ, 0x3f000000 ;  /* 0x3f000000ff087424 */ /* 0x000fe400078e00ff */
[----:B------:R-:W-:Y:S01]  /*0bd0*/  @!P3 IMAD.MOV.U32 R4, RZ, RZ, 0x7f ;  /* 0x0000007fff04b424 */ /* 0x000fe200078e00ff */
[----:B------:R-:W4:Y:S02]  /*0be0*/  @!P3 LDS R5, [UR9+0x38] ;  /* 0x00003809ff05b984 */ /* 0x000f240008000800 */
[----:B---3--:R-:W-:Y:S02]  /*0bf0*/  LOP3.LUT R3, R3, 0xff000000, R8, 0xb8, !PT ;  /* 0xff00000003037812 */ /* 0x008fe400078eb808 */
[----:B----4-:R-:W-:-:S03]  /*0c00*/  @!P3 LOP3.LUT R4, R5, 0xff, R4, 0xb8, !PT ;  /* 0x000000ff0504b812 */ /* 0x010fc600078eb804 */
[----:B------:R5:W-:Y:S04]  /*0c10*/  STS [UR9+0x34], R3 ;  /* 0x00003403ff007988 */ /* 0x000be80008000809 */
[----:B------:R5:W-:Y:S02]  /*0c20*/  @!P3 STS [UR9+0x38], R4 ;  /* 0x00003804ff00b988 */ /* 0x000be40008000809 */
.L_x_23:
[----:B------:R-:W-:Y:S05]  /*0c30*/  BSYNC.RECONVERGENT B1 ;  /* 0x0000000000017941 */ /* 0x000fea0003800200 */
.L_x_22:
[----:B------:R-:W-:Y:S04]  /*0c40*/  BSSY.RECONVERGENT B1, `(.L_x_24) ;  /* 0x0000004000017945 */ /* 0x000fe80003800200 */
[----:B------:R-:W-:Y:S05]  /*0c50*/  @P3 BRA `(.L_x_25) ;  /* 0x0000000000083947 */ /* 0x000fea0003800000 */
[----:B------:R2:W-:Y:S04]  /*0c60*/  STS [UR9+0x24], R10 ;  /* 0x0000240aff007988 */ /* 0x0005e80008000809 */
[----:B------:R2:W-:Y:S02]  /*0c70*/  STS [UR9+0x20], R6 ;  /* 0x00002006ff007988 */ /* 0x0005e40008000809 */
.L_x_25:
[----:B------:R-:W-:Y:S05]  /*0c80*/  BSYNC.RECONVERGENT B1 ;  /* 0x0000000000017941 */ /* 0x000fea0003800200 */
.L_x_24:
[----:B------:R-:W-:Y:S04]  /*0c90*/  BSSY.RECONVERGENT B1, `(.L_x_26) ;  /* 0x000000e000017945 */ /* 0x000fe80003800200 */
[----:B------:R-:W-:Y:S05]  /*0ca0*/  @P3 BRA `(.L_x_27) ;  /* 0x0000000000303947 */ /* 0x000fea0003800000 */
[----:B-----5:R-:W5:Y:S01]  /*0cb0*/  LDS R4, [UR9+0x34] ;  /* 0x00003409ff047984 */ /* 0x020f620008000800 */
[----:B--2---:R-:W2:Y:S03]  /*0cc0*/  LDC.64 R10, c[0x0][0x3b0] ;  /* 0x0000ec00ff0a7b82 */ /* 0x004ea60000000a00 */
[----:B---34-:R-:W3:Y:S01]  /*0cd0*/  LDS R3, [UR9+0x1c] ;  /* 0x00001c09ff037984 */ /* 0x018ee20008000800 */
[C---:B--2---:R-:W-:Y:S01]  /*0ce0*/  SHF.L.U64.HI R8, R10.reuse, 0x1, R11 ;  /* 0x000000010a087819 */ /* 0x044fe2000001020b */
[----:B------:R-:W-:-:S03]  /*0cf0*/  IMAD.SHL.U32 R5, R10, 0x2, RZ ;  /* 0x000000020a057824 */ /* 0x000fc600078e00ff */
[--C-:B------:R-:W-:Y:S02]  /*0d00*/  SHF.R.U32.HI R10, RZ, 0x4, R8.reuse ;  /* 0x00000004ff0a7819 */ /* 0x100fe40000011608 */
[----:B------:R-:W-:-:S05]  /*0d10*/  SHF.R.U64 R5, R5, 0x4, R8 ;  /* 0x0000000405057819 */ /* 0x000fca0000001208 */
[----:B------:R2:W-:Y:S01]  /*0d20*/  STS [UR9+0xc], R5 ;  /* 0x00000c05ff007988 */ /* 0x0005e20008000809 */
[----:B-----5:R-:W-:Y:S02]  /*0d30*/  LOP3.LUT R4, R4, 0x7, RZ, 0xb8, !PT ;  /* 0x0000000704047812 */ /* 0x020fe400078eb8ff */
[----:B---3--:R-:W-:-:S03]  /*0d40*/  LOP3.LUT R3, R3, 0xf, R10, 0xb8, !PT ;  /* 0x0000000f03037812 */ /* 0x008fc600078eb80a */
[----:B------:R2:W-:Y:S04]  /*0d50*/  STS [UR9+0x34], R4 ;  /* 0x00003404ff007988 */ /* 0x0005e80008000809 */
[----:B------:R2:W-:Y:S02]  /*0d60*/  STS [UR9+0x1c], R3 ;  /* 0x00001c03ff007988 */ /* 0x0005e40008000809 */
.L_x_27:
[----:B------:R-:W-:Y:S05]  /*0d70*/  BSYNC.RECONVERGENT B1 ;  /* 0x0000000000017941 */ /* 0x000fea0003800200 */
.L_x_26:
[----:B------:R-:W-:Y:S04]  /*0d80*/  BSSY.RECONVERGENT B2, `(.L_x_28) ;  /* 0x000001a000027945 */ /* 0x000fe80003800200 */
[----:B------:R-:W-:Y:S04]  /*0d90*/  BSSY.RELIABLE B1, `(.L_x_29) ;  /* 0x0000015000017945 */ /* 0x000fe80003800100 */
[----:B------:R-:W-:Y:S05]  /*0da0*/  @P3 BRA `(.L_x_30) ;  /* 0x0000000000203947 */ /* 0x000fea0003800000 */
[----:B--2345:R-:W2:Y:S02]  /*0db0*/  LDS R3, [UR9+0x34] ;  /* 0x00003409ff037984 */ /* 0x03cea40008000800 */
[----:B--2---:R-:W-:-:S05]  /*0dc0*/  LOP3.LUT R3, R3, 0x38, RZ, 0xb8, !PT ;  /* 0x0000003803037812 */ /* 0x004fca00078eb8ff */
[----:B------:R2:W-:Y:S01]  /*0dd0*/  STS [UR9+0x34], R3 ;  /* 0x00003403ff007988 */ /* 0x0005e20008000809 */
[----:B------:R-:W-:Y:S05]  /*0de0*/  @P3 BRA `(.L_x_31) ;  /* 0x0000000000203947 */ /* 0x000fea0003800000 */
[----:B--2---:R-:W2:Y:S01]  /*0df0*/  LDS R3, [UR9+0x8] ;  /* 0x00000809ff037984 */ /* 0x004ea20008000800 */
[----:B------:R-:W-:-:S05]  /*0e00*/  IMAD.MOV.U32 R4, RZ, RZ, 0x780 ;  /* 0x00000780ff047424 */ /* 0x000fca00078e00ff */
[----:B--2---:R-:W-:-:S05]  /*0e10*/  LOP3.LUT R3, R3, 0x500, R4, 0xd8, !PT ;  /* 0x0000050003037812 */ /* 0x004fca00078ed804 */
[----:B------:R2:W-:Y:S02]  /*0e20*/  STS [UR9+0x8], R3 ;  /* 0x00000803ff007988 */ /* 0x0005e40008000809 */
.L_x_30:
[----:B------:R-:W-:Y:S05]  /*0e30*/  @P3 BRA `(.L_x_32) ;  /* 0x0000000000283947 */ /* 0x000fea0003800000 */
[----:B--2345:R-:W2:Y:S02]  /*0e40*/  LDS R3, [UR9+0x8] ;  /* 0x00000809ff037984 */ /* 0x03cea40008000800 */
[----:B--2---:R-:W-:-:S05]  /*0e50*/  LOP3.LUT R3, R3, 0x1800, RZ, 0xb8, !PT ;  /* 0x0000180003037812 */ /* 0x004fca00078eb8ff */
[----:B------:R3:W-:Y:S02]  /*0e60*/  STS [UR9+0x8], R3 ;  /* 0x00000803ff007988 */ /* 0x0007e40008000809 */
.L_x_31:
[----:B------:R-:W-:Y:S05]  /*0e70*/  @P3 BREAK.RELIABLE B1 ;  /* 0x0000000000013942 */ /* 0x000fea0003800100 */
[----:B------:R-:W-:Y:S05]  /*0e80*/  @P3 BRA `(.L_x_33) ;  /* 0x0000000000243947 */ /* 0x000fea0003800000 */
[----:B--23--:R-:W2:Y:S01]  /*0e90*/  LDS R3, [UR9+0x8] ;  /* 0x00000809ff037984 */ /* 0x00cea20008000800 */
[----:B------:R-:W-:-:S05]  /*0ea0*/  IMAD.MOV.U32 R4, RZ, RZ, 0x6000 ;  /* 0x00006000ff047424 */ /* 0x000fca00078e00ff */
[----:B--2---:R-:W-:-:S04]  /*0eb0*/  LOP3.LUT R3, R3, 0x6000, R4, 0xd8, !PT ;  /* 0x0000600003037812 */ /* 0x004fc800078ed804 */
[----:B------:R-:W-:-:S05]  /*0ec0*/  LOP3.LUT R3, R3, 0x400000, RZ, 0xb8, !PT ;  /* 0x0040000003037812 */ /* 0x000fca00078eb8ff */
[----:B------:R2:W-:Y:S02]  /*0ed0*/  STS [UR9+0x8], R3 ;  /* 0x00000803ff007988 */ /* 0x0005e40008000809 */
.L_x_32:
[----:B------:R-:W-:Y:S05]  /*0ee0*/  BSYNC.RELIABLE B1 ;  /* 0x0000000000017941 */ /* 0x000fea0003800100 */
.L_x_29:
[----:B--2345:R-:W2:Y:S02]  /*0ef0*/  @!P3 LDS R3, [UR9+0x8] ;  /* 0x00000809ff03b984 */ /* 0x03cea40008000800 */
[----:B--2---:R-:W-:-:S05]  /*0f00*/  @!P3 LOP3.LUT R3, R3, 0x8000, RZ, 0xb8, !PT ;  /* 0x000080000303b812 */ /* 0x004fca00078eb8ff */
[----:B------:R4:W-:Y:S02]  /*0f10*/  @!P3 STS [UR9+0x8], R3 ;  /* 0x00000803ff00b988 */ /* 0x0009e40008000809 */
.L_x_33:
[----:B------:R-:W-:Y:S05]  /*0f20*/  BSYNC.RECONVERGENT B2 ;  /* 0x0000000000027941 */ /* 0x000fea0003800200 */
.L_x_28:
[----:B------:R-:W-:Y:S05]  /*0f30*/  WARPSYNC.ALL ;  /* 0x0000000000007948 */ /* 0x000fea0003800000 */
[----:B------:R-:W-:Y:S01]  /*0f40*/  NOP ;  /* 0x0000000000007918 */ /* 0x000fe20000000000 */
[----:B------:R-:W-:-:S04]  /*0f50*/  UIADD3 UR5, UPT, UPT, UR4, 0x80, URZ ;  /* 0x0000008004057890 */ /* 0x000fc8000fffe0ff */
[----:B------:R-:W-:-:S04]  /*0f60*/  UIADD3 UR34, UP0, UPT, UR5, UR10, URZ ;  /* 0x0000000a05227290 */ /* 0x000fc8000ff1e0ff */
[----:B------:R-:W-:Y:S01]  /*0f70*/  ULEA.HI.X.SX32 UR35, UR5, UR11, 0x1, UP0 ;  /* 0x0000000b05237291 */ /* 0x000fe200080f0eff */
[----:B------:R-:W-:Y:S11]  /*0f80*/  @P0 BRA `(.L_x_34) ;  /* 0x0000000000300947 */ /* 0x000ff60003800000 */
        /* <DEDUP_REMOVED lines=12> */
.L_x_34:
[----:B------:R-:W-:Y:S05]  /*1050*/  @P0 BRA `(.L_x_35) ;  /* 0x00000000000c0947 */ /* 0x000fea0003800000 */
[----:B------:R0:W-:Y:S01]  /*1060*/  UTMACMDFLUSH ;  /* 0x00000000000079b7 */ /* 0x0001e20000000000 */
[----:B------:R-:W-:Y:S05]  /*1070*/  @P0 BRA `(.L_x_35) ;  /* 0x0000000000040947 */ /* 0x000fea0003800000 */
[----:B------:R-:W-:-:S04]  /*1080*/  DEPBAR.LE SB0, 0x0 ;  /* 0x000080000000791a */ /* 0x000fc80000000000 */
.L_x_35:
        /* <DEDUP_REMOVED lines=8> */
[----:B---345:R-:W3:Y:S01]  /*1110*/  LDS R3, [UR9+0x8] ;  /* 0x00000809ff037984 */ /* 0x038ee20008000800 */
[----:B------:R-:W4:Y:S01]  /*1120*/  LDC.64 R8, c[0x0][0x390] ;  /* 0x0000e400ff087b82 */ /* 0x000f220000000a00 */
[----:B------:R-:W-:Y:S02]  /*1130*/  IMAD.MOV.U32 R4, RZ, RZ, 0x70 ;  /* 0x00000070ff047424 */ /* 0x000fe400078e00ff */
[----:B----4-:R4:W-:Y:S03]  /*1140*/  STS.64 [UR9], R8 ;  /* 0x00000008ff007988 */ /* 0x0109e60008000a09 */
[----:B---3--:R-:W-:-:S05]  /*1150*/  LOP3.LUT R3, R3, 0x10, R4, 0xd8, !PT ;  /* 0x0000001003037812 */ /* 0x008fca00078ed804 */
[----:B------:R4:W-:Y:S02]  /*1160*/  STS [UR9+0x8], R3 ;  /* 0x00000803ff007988 */ /* 0x0009e40008000809 */
.L_x_37:
[----:B-----5:R-:W-:Y:S05]  /*1170*/  BSYNC.RECONVERGENT B2 ;  /* 0x0000000000027941 */ /* 0x020fea0003800200 */
.L_x_36:
[----:B------:R-:W-:Y:S04]  /*1180*/  BSSY.RECONVERGENT B3, `(.L_x_38) ;  /* 0x0000011000037945 */ /* 0x000fe80003800200 */
[----:B------:R-:W-:Y:S04]  /*1190*/  BSSY.RELIABLE B2, `(.L_x_39) ;  /* 0x000000e000027945 */ /* 0x000fe80003800100 */
[----:B------:R-:W-:Y:S05]  /*11a0*/  @P3 BRA `(.L_x_40) ;  /* 0x0000000000243947 */ /* 0x000fea0003800000 */
[----:B---34-:R-:W3:Y:S01]  /*11b0*/  LDS R3, [UR9+0x34] ;  /* 0x00003409ff037984 */ /* 0x018ee20008000800 */
[----:B------:R-:W-:-:S05]  /*11c0*/  IMAD.MOV.U32 R4, RZ, RZ, 0x3f000000 ;  /* 0x3f000000ff047424 */ /* 0x000fca00078e00ff */
[----:B---3--:R-:W-:-:S05]  /*11d0*/  LOP3.LUT R3, R3, 0xff000000, R4, 0xb8, !PT ;  /* 0xff00000003037812 */ /* 0x008fca00078eb804 */
[----:B------:R3:W-:Y:S01]  /*11e0*/  STS [UR9+0x34], R3 ;  /* 0x00003403ff007988 */ /* 0x0007e20008000809 */
[----:B------:R-:W-:Y:S05]  /*11f0*/  @P3 BRA `(.L_x_41) ;  /* 0x00000000001c3947 */ /* 0x000fea0003800000 */
[----:B---3--:R-:W3:Y:S01]  /*1200*/  LDS R3, [UR9+0x38] ;  /* 0x00003809ff037984 */ /* 0x008ee20008000800 */
[----:B------:R-:W-:-:S05]  /*1210*/  IMAD.MOV.U32 R4, RZ, RZ, 0x3f ;  /* 0x0000003fff047424 */ /* 0x000fca00078e00ff */
[----:B---3--:R-:W-:-:S05]  /*1220*/  LOP3.LUT R3, R3, 0xff, R4, 0xb8, !PT ;  /* 0x000000ff03037812 */ /* 0x008fca00078eb804 */
[----:B------:R5:W-:Y:S02]  /*1230*/  STS [UR9+0x38], R3 ;  /* 0x00003803ff007988 */ /* 0x000be40008000809 */
.L_x_40:
[----:B------:R-:W-:Y:S05]  /*1240*/  @P3 BREAK.RELIABLE B2 ;  /* 0x0000000000023942 */ /* 0x000fea0003800100 */
[----:B------:R-:W-:Y:S05]  /*1250*/  @P3 BRA `(.L_x_42) ;  /* 0x00000000000c3947 */ /* 0x000fea0003800000 */
[----:B------:R2:W-:Y:S02]  /*1260*/  STS [UR9+0x20], R6 ;  /* 0x00002006ff007988 */ /* 0x0005e40008000809 */
.L_x_41:
[----:B------:R-:W-:Y:S05]  /*1270*/  BSYNC.RELIABLE B2 ;  /* 0x0000000000027941 */ /* 0x000fea0003800100 */
.L_x_39:
[----:B------:R2:W-:Y:S02]  /*1280*/  @!P3 STS [UR9+0x24], R2 ;  /* 0x00002402ff00b988 */ /* 0x0005e40008000809 */
.L_x_42:
[----:B------:R-:W-:Y:S05]  /*1290*/  BSYNC.RECONVERGENT B3 ;  /* 0x0000000000037941 */ /* 0x000fea0003800200 */
.L_x_38:
[----:B------:R-:W-:Y:S05]  /*12a0*/  WARPSYNC.ALL ;  /* 0x0000000000007948 */ /* 0x000fea0003800000 */
[----:B------:R-:W-:Y:S01]  /*12b0*/  NOP ;  /* 0x0000000000007918 */ /* 0x000fe20000000000 */
[----:B------:R-:W-:Y:S04]  /*12c0*/  BSSY.RECONVERGENT B3, `(.L_x_43) ;  /* 0x000000e000037945 */ /* 0x000fe80003800200 */
[----:B------:R-:W-:Y:S05]  /*12d0*/  @P3 BRA `(.L_x_44) ;  /* 0x0000000000303947 */ /* 0x000fea0003800000 */
[----:B---345:R-:W3:Y:S01]  /*12e0*/  LDS R3, [UR9+0x34] ;  /* 0x00003409ff037984 */ /* 0x038ee20008000800 */
[----:B------:R-:W4:Y:S03]  /*12f0*/  LDC.64 R4, c[0x0][0x3b8] ;  /* 0x0000ee00ff047b82 */ /* 0x000f260000000a00 */
[----:B--2---:R-:W2:Y:S01]  /*1300*/  LDS R2, [UR9+0x1c] ;  /* 0x00001c09ff027984 */ /* 0x004ea20008000800 */
[C---:B----4-:R-:W-:Y:S01]  /*1310*/  SHF.L.U64.HI R5, R4.reuse, 0x1, R5 ;  /* 0x0000000104057819 */ /* 0x050fe20000010205 */
[----:B------:R-:W-:-:S03]  /*1320*/  IMAD.SHL.U32 R4, R4, 0x2, RZ ;  /* 0x0000000204047824 */ /* 0x000fc600078e00ff */
[--C-:B------:R-:W-:Y:S02]  /*1330*/  SHF.R.U32.HI R7, RZ, 0x4, R5.reuse ;  /* 0x00000004ff077819 */ /* 0x100fe40000011605 */
[----:B------:R-:W-:-:S05]  /*1340*/  SHF.R.U64 R4, R4, 0x4, R5 ;  /* 0x0000000404047819 */ /* 0x000fca0000001205 */
[----:B------:R4:W-:Y:S01]  /*1350*/  STS [UR9+0xc], R4 ;  /* 0x00000c04ff007988 */ /* 0x0009e20008000809 */
[----:B---3--:R-:W-:Y:S02]  /*1360*/  LOP3.LUT R3, R3, 0x7, RZ, 0xb8, !PT ;  /* 0x0000000703037812 */ /* 0x008fe400078eb8ff */
[----:B--2---:R-:W-:-:S03]  /*1370*/  LOP3.LUT R2, R2, 0xf, R7, 0xb8, !PT ;  /* 0x0000000f02027812 */ /* 0x004fc600078eb807 */
[----:B------:R4:W-:Y:S04]  /*1380*/  STS [UR9+0x34], R3 ;  /* 0x00003403ff007988 */ /* 0x0009e80008000809 */
[----:B------:R4:W-:Y:S02]  /*1390*/  STS [UR9+0x1c], R2 ;  /* 0x00001c02ff007988 */ /* 0x0009e40008000809 */
.L_x_44:
[----:B------:R-:W-:Y:S05]  /*13a0*/  BSYNC.RECONVERGENT B3 ;  /* 0x0000000000037941 */ /* 0x000fea0003800200 */
.L_x_43:
[----:B------:R-:W-:Y:S04]  /*13b0*/  BSSY.RECONVERGENT B4, `(.L_x_45) ;  /* 0x000001a000047945 */ /* 0x000fe80003800200 */
[----:B------:R-:W-:Y:S04]  /*13c0*/  BSSY.RELIABLE B3, `(.L_x_46) ;  /* 0x0000015000037945 */ /* 0x000fe80003800100 */
[----:B------:R-:W-:Y:S05]  /*13d0*/  @P3 BRA `(.L_x_47) ;  /* 0x0000000000203947 */ /* 0x000fea0003800000 */
[----:B--2-4-:R-:W2:Y:S02]  /*13e0*/  LDS R2, [UR9+0x34] ;  /* 0x00003409ff027984 */ /* 0x014ea40008000800 */
[----:B--2---:R-:W-:-:S05]  /*13f0*/  LOP3.LUT R2, R2, 0x38, RZ, 0xb8, !PT ;  /* 0x0000003802027812 */ /* 0x004fca00078eb8ff */
[----:B------:R2:W-:Y:S01]  /*1400*/  STS [UR9+0x34], R2 ;  /* 0x00003402ff007988 */ /* 0x0005e20008000809 */
[----:B------:R-:W-:Y:S05]  /*1410*/  @P3 BRA `(.L_x_48) ;  /* 0x0000000000203947 */ /* 0x000fea0003800000 */
[----:B--2---:R-:W2:Y:S01]  /*1420*/  LDS R2, [UR9+0x8] ;  /* 0x00000809ff027984 */ /* 0x004ea20008000800 */
[----:B---3-5:R-:W-:-:S05]  /*1430*/  IMAD.MOV.U32 R3, RZ, RZ, 0x780 ;  /* 0x00000780ff037424 */ /* 0x028fca00078e00ff */
[----:B--2---:R-:W-:-:S05]  /*1440*/  LOP3.LUT R2, R2, 0x500, R3, 0xd8, !PT ;  /* 0x0000050002027812 */ /* 0x004fca00078ed803 */
[----:B------:R2:W-:Y:S02]  /*1450*/  STS [UR9+0x8], R2 ;  /* 0x00000802ff007988 */ /* 0x0005e40008000809 */
.L_x_47:
[----:B------:R-:W-:Y:S05]  /*1460*/  @P3 BRA `(.L_x_49) ;  /* 0x0000000000283947 */ /* 0x000fea0003800000 */
[----:B--2-4-:R-:W2:Y:S02]  /*1470*/  LDS R2, [UR9+0x8] ;  /* 0x00000809ff027984 */ /* 0x014ea40008000800 */
[----:B--2---:R-:W-:-:S05]  /*1480*/  LOP3.LUT R2, R2, 0x1800, RZ, 0xb8, !PT ;  /* 0x0000180002027812 */ /* 0x004fca00078eb8ff */
[----:B------:R4:W-:Y:S02]  /*1490*/  STS [UR9+0x8], R2 ;  /* 0x00000802ff007988 */ /* 0x0009e40008000809 */
.L_x_48:
[----:B------:R-:W-:Y:S05]  /*14a0*/  @P3 BREAK.RELIABLE B3 ;  /* 0x0000000000033942 */ /* 0x000fea0003800100 */
[----:B------:R-:W-:Y:S05]  /*14b0*/  @P3 BRA `(.L_x_50) ;  /* 0x0000000000243947 */ /* 0x000fea0003800000 */
[----:B--2-4-:R-:W2:Y:S01]  /*14c0*/  LDS R2, [UR9+0x8] ;  /* 0x00000809ff027984 */ /* 0x014ea20008000800 */
[----:B---3-5:R-:W-:-:S05]  /*14d0*/  IMAD.MOV.U32 R3, RZ, RZ, 0x6000 ;  /* 0x00006000ff037424 */ /* 0x028fca00078e00ff */
[----:B--2---:R-:W-:-:S04]  /*14e0*/  LOP3.LUT R2, R2, 0x6000, R3, 0xd8, !PT ;  /* 0x0000600002027812 */ /* 0x004fc800078ed803 */
[----:B------:R-:W-:-:S05]  /*14f0*/  LOP3.LUT R2, R2, 0x400000, RZ, 0xb8, !PT ;  /* 0x0040000002027812 */ /* 0x000fca00078eb8ff */
[----:B------:R2:W-:Y:S02]  /*1500*/  STS [UR9+0x8], R2 ;  /* 0x00000802ff007988 */ /* 0x0005e40008000809 */
.L_x_49:
[----:B------:R-:W-:Y:S05]  /*1510*/  BSYNC.RELIABLE B3 ;  /* 0x0000000000037941 */ /* 0x000fea0003800100 */
.L_x_46:
[----:B--2-4-:R-:W2:Y:S02]  /*1520*/  @!P3 LDS R2, [UR9+0x8] ;  /* 0x00000809ff02b984 */ /* 0x014ea40008000800 */
[----:B--2---:R-:W-:-:S05]  /*1530*/  @!P3 LOP3.LUT R2, R2, 0x8000, RZ, 0xb8, !PT ;  /* 0x000080000202b812 */ /* 0x004fca00078eb8ff */
[----:B------:R2:W-:Y:S02]  /*1540*/  @!P3 STS [UR9+0x8], R2 ;  /* 0x00000802ff00b988 */ /* 0x0005e40008000809 */
.L_x_50:
[----:B------:R-:W-:Y:S05]  /*1550*/  BSYNC.RECONVERGENT B4 ;  /* 0x0000000000047941 */ /* 0x000fea0003800200 */
.L_x_45:
[----:B------:R-:W-:Y:S05]  /*1560*/  WARPSYNC.ALL ;  /* 0x0000000000007948 */ /* 0x000fea0003800000 */
[----:B------:R-:W-:Y:S01]  /*1570*/  NOP ;  /* 0x0000000000007918 */ /* 0x000fe20000000000 */
[----:B------:R-:W-:-:S04]  /*1580*/  UIADD3 UR4, UPT, UPT, UR4, 0x100, URZ ;  /* 0x0000010004047890 */ /* 0x000fc8000fffe0ff */
[----:B------:R-:W-:-:S04]  /*1590*/  UIADD3 UR10, UP0, UPT, UR4, UR10, URZ ;  /* 0x0000000a040a7290 */ /* 0x000fc8000ff1e0ff */
[----:B------:R-:W-:Y:S01]  /*15a0*/  ULEA.HI.X.SX32 UR11, UR4, UR11, 0x1, UP0 ;  /* 0x0000000b040b7291 */ /* 0x000fe200080f0eff */
[----:B------:R-:W-:Y:S11]  /*15b0*/  @P0 BRA `(.L_x_51) ;  /* 0x0000000000300947 */ /* 0x000ff60003800000 */
[----:B--2-4-:R-:W2:Y:S01]  /*15c0*/  S2R R2, SR_LANEID ;  /* 0x0000000000027919 */ /* 0x014ea20000000000 */
[----:B------:R-:W-:Y:S05]  /*15d0*/  WARPSYNC.ALL ;  /* 0x0000000000007948 */ /* 0x000fea0003800000 */
[----:B------:R-:W-:Y:S01]  /*15e0*/  NOP ;  /* 0x0000000000007918 */ /* 0x000fe20000000000 */
[----:B--2---:R-:W-:-:S05]  /*15f0*/  IMAD.SHL.U32 R4, R2, 0x4, RZ ;  /* 0x0000000402047824 */ /* 0x004fca00078e00ff */
[----:B------:R-:W2:Y:S01]  /*1600*/  LDS R5, [R4+UR9] ;  /* 0x0000000904057984 */ /* 0x000ea20008000800 */
[----:B------:R-:W-:-:S05]  /*1610*/  IADD3 R2, P1, PT, R4, UR10, RZ ;  /* 0x0000000a04027c10 */ /* 0x000fca000ff3e0ff */
[----:B---3-5:R-:W-:-:S05]  /*1620*/  IMAD.X R3, RZ, RZ, UR11, P1 ;  /* 0x0000000bff037e24 */ /* 0x028fca00088e06ff */
[----:B--2---:R2:W3:Y:S01]  /*1630*/  ATOMG.E.EXCH.STRONG.GPU PT, RZ, [R2], R5 ;  /* 0x0000000502ff73a8 */ /* 0x0044e200041ee100 */
[----:B------:R-:W-:-:S04]  /*1640*/  DEPBAR {5,4,3,2,1,0} ;  /* 0x0000003f0000791a */ /* 0x000fc80000000000 */
[----:B------:R-:W4:Y:S02]  /*1650*/  CCTL.E.C.LDCU.IV.DEEP [UR10] ;  /* 0x000000000a007540 */ /* 0x000f240009c08000 */
[----:B----4-:R2:W-:Y:S01]  /*1660*/  UTMACCTL.IV [UR10] ;  /* 0x000000000a0079b9 */ /* 0x0105e20008000000 */
[----:B------:R-:W-:Y:S01]  /*1670*/  NOP ;  /* 0x0000000000007918 */ /* 0x000fe20000000000 */
.L_x_51:
[----:B------:R-:W-:Y:S05]  /*1680*/  @P0 BRA `(.L_x_52) ;  /* 0x00000000000c0947 */ /* 0x000fea0003800000 */
[----:B------:R0:W-:Y:S01]  /*1690*/  UTMACMDFLUSH ;  /* 0x00000000000079b7 */ /* 0x0001e20000000000 */
[----:B------:R-:W-:Y:S05]  /*16a0*/  @P0 BRA `(.L_x_52) ;  /* 0x0000000000040947 */ /* 0x000fea0003800000 */
[----:B------:R-:W-:-:S04]  /*16b0*/  DEPBAR.LE SB0, 0x0 ;  /* 0x000080000000791a */ /* 0x000fc80000000000 */
.L_x_52:
[----:B------:R-:W-:Y:S05]  /*16c0*/  WARPSYNC.ALL ;  /* 0x0000000000007948 */ /* 0x000fea0003800000 */
[----:B------:R-:W-:Y:S01]  /*16d0*/  NOP ;  /* 0x0000000000007918 */ /* 0x000fe20000000000 */
[----:B---3--:R-:W-:Y:S01]  /*16e0*/  BAR.SYNC.DEFER_BLOCKING 0x0 ;  /* 0x0000000000007b1d */ /* 0x008fe20000010000 */
[----:B--2-4-:R-:W-:Y:S01]  /*16f0*/  SHF.R.U32.HI R2, RZ, 0x5, R0 ;  /* 0x00000005ff027819 */ /* 0x014fe20000011600 */
[----:B------:R-:W-:Y:S01]  /*1700*/  USHF.L.U32 UR13, UR18, 0x7, URZ ;  /* 0x00000007120d7899 */ /* 0x000fe200080006ff */
[----:B------:R-:W-:Y:S01]  /*1710*/  ISETP.GE.AND P0, PT, R12, 0x1, PT ;  /* 0x000000010c00780c */ /* 0x000fe20003f06270 */
[----:B------:R-:W-:Y:S01]  /*1720*/  UIADD3 UR14, UPT, UPT, UR9, 0x18010, URZ ;  /* 0x00018010090e7890 */ /* 0x000fe2000fffe0ff */
[----:B------:R-:W-:Y:S01]  /*1730*/  R2UR UR12, R2 ;  /* 0x00000000020c72ca */ /* 0x000fe200000e0000 */
[----:B------:R-:W-:Y:S01]  /*1740*/  VOTEU.ALL UP0, P3 ;  /* 0x0000000000ff7886 */ /* 0x000fe20001800000 */
[----:B------:R-:W-:Y:S01]  /*1750*/  UMOV UR4, 0x1 ;  /* 0x0000000100047882 */ /* 0x000fe20000000000 */
[----:B------:R-:W-:Y:S01]  /*1760*/  VOTEU.ALL UP1, P3 ;  /* 0x0000000000ff7886 */ /* 0x000fe20001820000 */
[----:B------:R-:W-:Y:S01]  /*1770*/  USHF.L.U32 UR27, UR15, 0x6, URZ ;  /* 0x000000060f1b7899 */ /* 0x000fe200080006ff */
[----:B------:R-:W-:Y:S01]  /*1780*/  BSSY.RECONVERGENT B4, `(.L_x_53) ;  /* 0x0000018000047945 */ /* 0x000fe20003800200 */
[----:B------:R-:W-:-:S04]  /*1790*/  @!UP0 UIADD3 UR16, UPT, UPT, -UR4, 0x100000, URZ ;  /* 0x0010000004108890 */ /* 0x000fc8000fffe1ff */
[----:B------:R-:W-:Y:S02]  /*17a0*/  @!UP0 USHF.L.U32 UR17, UR16, 0xb, URZ ;  /* 0x0000000b10118899 */ /* 0x000fe400080006ff */
[----:B------:R-:W-:Y:S02]  /*17b0*/  @!UP0 USHF.L.U32 UR16, UR16, 0x1, URZ ;  /* 0x0000000110108899 */ /* 0x000fe400080006ff */
[----:B------:R-:W-:-:S04]  /*17c0*/  @!UP0 UIADD3 UR4, UPT, UPT, -UR4, 0x100000, URZ ;  /* 0x0010000004048890 */ /* 0x000fc8000fffe1ff */
[----:B------:R-:W-:Y:S02]  /*17d0*/  @!UP0 USHF.L.U32 UR5, UR4, 0xb, URZ ;  /* 0x0000000b04058899 */ /* 0x000fe400080006ff */
[----:B------:R-:W-:Y:S01]  /*17e0*/  @!UP0 USHF.L.U32 UR4, UR4, 0x1, URZ ;  /* 0x0000000104048899 */ /* 0x000fe200080006ff */
[----:B------:R-:W-:Y:S01]  /*17f0*/  VOTEU.ALL UP0, P3 ;  /* 0x0000000000ff7886 */ /* 0x000fe20001800000 */
[----:B------:R-:W2:Y:S04]  /*1800*/  FENCE.VIEW.ASYNC.S ;  /* 0x00000000000073c6 */ /* 0x000ea80000000000 */
[----:B--2---:R2:W3:Y:S06]  /*1810*/  @!UP0 SYNCS.EXCH.64 URZ, [UR9+0x18000], UR16 ;  /* 0x0180001009ff85b2 */ /* 0x0044ec0008000100 */
[----:B------:R2:W3:Y:S02]  /*1820*/  @!UP1 SYNCS.EXCH.64 URZ, [UR9+0x18010], UR4 ;  /* 0x0180100409ff95b2 */ /* 0x0004e40008000100 */
[----:B---3--:R-:W-:Y:S06]  /*1830*/  BAR.SYNC.DEFER_BLOCKING 0x0 ;  /* 0x0000000000007b1d */ /* 0x008fec0000010000 */
[----:B------:R-:W-:Y:S05]  /*1840*/  @P3 BRA `(.L_x_54) ;  /* 0x00000000002c3947 */ /* 0x000fea0003800000 */
[----:B--2---:R-:W-:Y:S02]  /*1850*/  UMOV UR4, 0x1 ;  /* 0x0000000100047882 */ /* 0x004fe40000000000 */
[----:B------:R-:W-:-:S04]  /*1860*/  UIADD3 UR16, UPT, UPT, -UR4, 0x100000, URZ ;  /* 0x0010000004107890 */ /* 0x000fc8000fffe1ff */
[----:B------:R-:W-:Y:S02]  /*1870*/  USHF.L.U32 UR17, UR16, 0xb, URZ ;  /* 0x0000000b10117899 */ /* 0x000fe400080006ff */
[----:B------:R-:W-:Y:S02]  /*1880*/  USHF.L.U32 UR16, UR16, 0x1, URZ ;  /* 0x0000000110107899 */ /* 0x000fe400080006ff */
[----:B------:R-:W-:-:S04]  /*1890*/  UIADD3 UR4, UPT, UPT, -UR4, 0x100000, URZ ;  /* 0x0010000004047890 */ /* 0x000fc8000fffe1ff */
[----:B------:R-:W-:Y:S02]  /*18a0*/  USHF.L.U32 UR5, UR4, 0xb, URZ ;  /* 0x0000000b04057899 */ /* 0x000fe400080006ff */
[----:B------:R-:W-:Y:S01]  /*18b0*/  USHF.L.U32 UR4, UR4, 0x1, URZ ;  /* 0x0000000104047899 */ /* 0x000fe200080006ff */
[----:B------:R-:W2:Y:S03]  /*18c0*/  FENCE.VIEW.ASYNC.S ;  /* 0x00000000000073c6 */ /* 0x000ea60000000000 */
[----:B--2---:R3:W4:Y:S08]  /*18d0*/  SYNCS.EXCH.64 URZ, [UR9+0x18008], UR16 ;  /* 0x0180081009ff75b2 */ /* 0x0047300008000100 */
[----:B------:R3:W2:Y:S02]  /*18e0*/  SYNCS.EXCH.64 URZ, [UR9+0x18018], UR4 ;  /* 0x0180180409ff75b2 */ /* 0x0006a40008000100 */
[----:B---3--:R-:W-:Y:S01]  /*18f0*/  NOP ;  /* 0x0000000000007918 */ /* 0x008fe20000000000 */
.L_x_54:
[----:B--2---:R-:W-:Y:S05]  /*1900*/  BSYNC.RECONVERGENT B4 ;  /* 0x0000000000047941 */ /* 0x004fea0003800200 */
.L_x_53:
[----:B------:R-:W-:Y:S05]  /*1910*/  @!P0 BRA `(.L_x_55) ;  /* 0x0000000c00588947 */ /* 0x000fea0003800000 */
[----:B----4-:R-:W-:Y:S01]  /*1920*/  BAR.SYNC.DEFER_BLOCKING 0x0 ;  /* 0x0000000000007b1d */ /* 0x010fe20000010000 */
[----:B------:R-:W-:Y:S01]  /*1930*/  ELECT P1, URZ, PT ;  /* 0x0000000000ff782f */ /* 0x000fe20003820000 */
[----:B------:R-:W-:Y:S01]  /*1940*/  @!P3 IMAD.MOV.U32 R2, RZ, RZ, 0xc000 ;  /* 0x0000c000ff02b424 */ /* 0x000fe200078e00ff */
[----:B------:R-:W-:Y:S02]  /*1950*/  ULOP3.LUT UR4, UR12, 0x1, URZ, 0xc0, !UPT ;  /* 0x000000010c047892 */ /* 0x000fe4000f8ec0ff */
[C---:B------:R-:W-:Y:S02]  /*1960*/  ISETP.LT.U32.AND P1, PT, R68.reuse, 0x40, P1 ;  /* 0x000000404400780c */ /* 0x040fe40000f21070 */
[----:B------:R-:W-:Y:S01]  /*1970*/  ELECT P0, URZ, PT ;  /* 0x0000000000ff782f */ /* 0x000fe20003800000 */
[----:B------:R-:W-:Y:S02]  /*1980*/  ULEA UR5, UR4, UR9, 0xd ;  /* 0x0000000904057291 */ /* 0x000fe4000f8e68ff */
[----:B------:R-:W-:Y:S01]  /*1990*/  USHF.L.U32 UR26, UR4, 0x6, URZ ;  /* 0x00000006041a7899 */ /* 0x000fe200080006ff */
[----:B------:R-:W-:Y:S01]  /*19a0*/  ISETP.LT.U32.AND P0, PT, R68, 0x40, P0 ;  /* 0x000000404400780c */ /* 0x000fe20000701070 */
[----:B------:R-:W-:-:S02]  /*19b0*/  ULEA UR16, UR4, UR5, 0xd ;  /* 0x0000000504107291 */ /* 0x000fc4000f8e68ff */
[----:B------:R-:W-:-:S04]  /*19c0*/  ULEA UR18, UR18, UR26, 0x7 ;  /* 0x0000001a12127291 */ /* 0x000fc8000f8e38ff */
[----:B------:R-:W-:Y:S01]  /*19d0*/  VOTEU.ANY UP0, P1 ;  /* 0x0000000000ff7886 */ /* 0x000fe20000800100 */
[----:B------:R-:W-:-:S04]  /*19e0*/  VOTEU.ANY UP2, P1 ;  /* 0x0000000000ff7886 */ /* 0x000fc80000840100 */
[----:B------:R-:W-:Y:S01]  /*19f0*/  @UP0 UIADD3 UR24, UPT, UPT, UR5, 0x10000, URZ ;  /* 0x0001000005180890 */ /* 0x000fe2000fffe0ff */
[----:B------:R2:W-:Y:S01]  /*1a00*/  @!P3 SYNCS.ARRIVE.TRANS64 RZ, [UR9+0x18000], R2 ;  /* 0x01800002ffffb9a7 */ /* 0x0005e20008000009 */
[----:B------:R-:W-:Y:S01]  /*1a10*/  @UP0 UIADD3 UR25, UPT, UPT, UR9, 0x18000, URZ ;  /* 0x0001800009190890 */ /* 0x000fe2000fffe0ff */
[----:B------:R-:W-:Y:S06]  /*1a20*/  BAR.SYNC.DEFER_BLOCKING 0x0 ;  /* 0x0000000000007b1d */ /* 0x000fec0000010000 */
[----:B------:R-:W-:Y:S01]  /*1a30*/  VOTEU.ANY UP1, P0 ;  /* 0x0000000000ff7886 */ /* 0x000fe20000020100 */
[----:B------:R-:W-:-:S04]  /*1a40*/  VOTEU.ANY UP0, P0 ;  /* 0x0000000000ff7886 */ /* 0x000fc80000000100 */
[----:B------:R-:W-:Y:S01]  /*1a50*/  @UP1 UIADD3 UR17, UPT, UPT, UR9, 0x18000, URZ ;  /* 0x0001800009111890 */ /* 0x000fe2000fffe0ff */
[----:B------:R-:W-:Y:S01]  /*1a60*/  @UP1 UMOV UR19, URZ ;  /* 0x000000ff00131c82 */ /* 0x000fe20008000000 */
[----:B------:R2:W-:Y:S01]  /*1a70*/  @UP2 UTMALDG.2D [UR24], [UR6] ;  /* 0x00000018060025b4 */ /* 0x0005e20008008000 */
[----:B------:R3:W-:Y:S06]  /*1a80*/  MEMBAR.ALL.CTA ;  /* 0x0000000000007992 */ /* 0x0007ec0000008000 */
[----:B---3--:R-:W3:Y:S02]  /*1a90*/  FENCE.VIEW.ASYNC.S ;  /* 0x00000000000073c6 */ /* 0x008ee40000000000 */
[----:B---3--:R-:W-:Y:S06]  /*1aa0*/  BAR.SYNC.DEFER_BLOCKING 0x0 ;  /* 0x0000000000007b1d */ /* 0x008fec0000010000 */
[----:B------:R2:W-:Y:S01]  /*1ab0*/  @UP0 UTMALDG.2D [UR16], [UR34] ;  /* 0x00000010220005b4 */ /* 0x0005e20008008000 */
[----:B------:R-:W-:Y:S01]  /*1ac0*/  UISETP.NE.U32.AND UP0, UPT, UR12, URZ, UPT ;  /* 0x000000ff0c00728c */ /* 0x000fe2000bf05070 */
[----:B------:R-:W-:Y:S06]  /*1ad0*/  BAR.SYNC.DEFER_BLOCKING 0x0 ;  /* 0x0000000000007b1d */ /* 0x000fec0000010000 */
[----:B------:R-:W3:Y:S02]  /*1ae0*/  SYNCS.PHASECHK.TRANS64.TRYWAIT P0, [UR9+0x18000], RZ ;  /* 0x018000ffff0075a7 */ /* 0x000ee40008001109 */
[----:B--23--:R-:W-:Y:S05]  /*1af0*/  @!P0 BRA `(.L_x_56) ;  /* 0x0000001000f48947 */ /* 0x00cfea0003800000 */
.L_x_70:
[----:B------:R-:W-:Y:S05]  /*1b00*/  BRA.U UP0, `(.L_x_57) ;  /* 0x0000000100cc7547 */ /* 0x000fea000b800000 */
[----:B------:R-:W-:Y:S02]  /*1b10*/  USHF.R.U32.HI UR18, URZ, 0x4, UR9 ;  /* 0x00000004ff127899 */ /* 0x000fe40008011609 */
[----:B------:R-:W-:Y:S02]  /*1b20*/  UIADD3 UR15, UPT, UPT, UR9, 0x10000, URZ ;  /* 0x00010000090f7890 */ /* 0x000fe4000fffe0ff */
[----:B------:R-:W-:Y:S02]  /*1b30*/  USGXT.U32 UR18, UR18, 0xe ;  /* 0x0000000e1212789a */ /* 0x000fe40008000000 */
[----:B------:R-:W-:Y:S02]  /*1b40*/  USHF.R.U32.HI UR15, URZ, 0x4, UR15 ;  /* 0x00000004ff0f7899 */ /* 0x000fe4000801160f */
[----:B------:R-:W-:Y:S02]  /*1b50*/  UIADD3 UR28, UP0, UPT, UR18, 0x4000080, URZ ;  /* 0x04000080121c7890 */ /* 0x000fe4000ff1e0ff */
[----:B------:R-:W-:Y:S01]  /*1b60*/  USGXT.U32 UR16, UR15, 0xe ;  /* 0x0000000e0f10789a */ /* 0x000fe20008000000 */
[----:B------:R-:W-:Y:S01]  /*1b70*/  UMOV UR5, URZ ;  /* 0x000000ff00057c82 */ /* 0x000fe20008000000 */
[----:B------:R-:W-:Y:S01]  /*1b80*/  UMOV UR4, URZ ;  /* 0x000000ff00047c82 */ /* 0x000fe20008000000 */
[----:B------:R-:W-:-:S02]  /*1b90*/  UIADD3.X UR29, UPT, UPT, UR5, 0x40004040, URZ, UP0, !UPT ;  /* 0x40004040051d7890 */ /* 0x000fc400087fe4ff */
[----:B------:R-:W-:Y:S02]  /*1ba0*/  UIADD3 UR56, UP0, UPT, UR16, 0x2, URZ ;  /* 0x0000000210387890 */ /* 0x000fe4000ff1e0ff */
[----:B------:R-:W-:Y:S02]  /*1bb0*/  ULOP3.LUT UR18, UR18, 0x4000000, URZ, 0xfc, !UPT ;  /* 0x0400000012127892 */ /* 0x000fe4000f8efcff */
[----:B------:R-:W-:Y:S02]  /*1bc0*/  UIADD3.X UR57, UPT, UPT, UR4, 0x40004040, URZ, UP0, !UPT ;  /* 0x4000404004397890 */ /* 0x000fe400087fe4ff */
[----:B------:R-:W-:Y:S02]  /*1bd0*/  UIADD3.64 UR32, UPT, UPT, UR28, 0x80, URZ ;  /* 0x000000801c207897 */ /* 0x000fe4000fffe0ff */
[----:B------:R-:W-:Y:S02]  /*1be0*/  UIADD3.64 UR4, UPT, UPT, UR56, 0x2, URZ ;  /* 0x0000000238047897 */ /* 0x000fe4000fffe0ff */
[----:B------:R-:W-:-:S02]  /*1bf0*/  UIADD3.64 UR38, UPT, UPT, UR28, 0x100, URZ ;  /* 0x000001001c267897 */ /* 0x000fc4000fffe0ff */
[----:B------:R-:W-:Y:S02]  /*1c00*/  UIADD3.64 UR36, UPT, UPT, UR56, 0x4, URZ ;  /* 0x0000000438247897 */ /* 0x000fe4000fffe0ff */
[----:B------:R-:W-:Y:S02]  /*1c10*/  UIADD3.64 UR42, UPT, UPT, UR28, 0x180, URZ ;  /* 0x000001801c2a7897 */ /* 0x000fe4000fffe0ff */
[----:B------:R-:W-:Y:S02]  /*1c20*/  UIADD3.64 UR40, UPT, UPT, UR56, 0x1fe, URZ ;  /* 0x000001fe38287897 */ /* 0x000fe4000fffe0ff */
[----:B------:R-:W-:Y:S02]  /*1c30*/  UIADD3.64 UR46, UPT, UPT, UR28, 0x200, URZ ;  /* 0x000002001c2e7897 */ /* 0x000fe4000fffe0ff */
[----:B------:R-:W-:Y:S02]  /*1c40*/  UIADD3.64 UR44, UPT, UPT, UR56, 0x200, URZ ;  /* 0x00000200382c7897 */ /* 0x000fe4000fffe0ff */
[----:B------:R-:W-:-:S02]  /*1c50*/  UIADD3.64 UR50, UPT, UPT, UR28, 0x280, URZ ;  /* 0x000002801c327897 */ /* 0x000fc4000fffe0ff */
[----:B------:R-:W-:Y:S01]  /*1c60*/  UIADD3.64 UR48, UPT, UPT, UR56, 0x202, URZ ;  /* 0x0000020238307897 */ /* 0x000fe2000fffe0ff */
[----:B------:R-:W-:Y:S01]  /*1c70*/  UMOV UR20, 0x0 ;  /* 0x0000000000147882 */ /* 0x000fe20000000000 */
[----:B------:R-:W-:Y:S01]  /*1c80*/  UMOV UR21, 0x4210490 ;  /* 0x0421049000157882 */ /* 0x000fe20000000000 */
[----:B------:R-:W-:Y:S01]  /*1c90*/  UIADD3.64 UR54, UPT, UPT, UR28, 0x300, URZ ;  /* 0x000003001c367897 */ /* 0x000fe2000fffe0ff */
[----:B------:R-:W-:Y:S01]  /*1ca0*/  UMOV UR17, 0x40004040 ;  /* 0x4000404000117882 */ /* 0x000fe20000000000 */
[----:B------:R-:W-:Y:S01]  /*1cb0*/  UIADD3.64 UR52, UPT, UPT, UR56, 0x204, URZ ;  /* 0x0000020438347897 */ /* 0x000fe2000fffe0ff */
[----:B------:R-:W-:Y:S01]  /*1cc0*/  UMOV UR19, 0x40004040 ;  /* 0x4000404000137882 */ /* 0x000fe20000000000 */
[----:B------:R-:W-:Y:S01]  /*1cd0*/  UMOV UR22, 0x0 ;  /* 0x0000000000167882 */ /* 0x000fe20000000000 */
[----:B------:R-:W-:Y:S01]  /*1ce0*/  UMOV UR23, 0x4210490 ;  /* 0x0421049000177882 */ /* 0x000fe20000000000 */
[----:B------:R-:W-:Y:S01]  /*1cf0*/  UMOV UR24, 0x0 ;  /* 0x0000000000187882 */ /* 0x000fe20000000000 */
[----:B------:R-:W-:Y:S01]  /*1d00*/  UMOV UR25, 0x4210490 ;  /* 0x0421049000197882 */ /* 0x000fe20000000000 */
[----:B------:R2:W-:Y:S01]  /*1d10*/  UTCHMMA gdesc[UR16], gdesc[UR18], tmem[UR8], tmem[UR20], idesc[UR21], !UPT ;  /* 0x00ff1412100075ea */ /* 0x0005e2000f800008 */
[----:B------:R-:W-:Y:S01]  /*1d20*/  UMOV UR30, 0x0 ;  /* 0x00000000001e7882 */ /* 0x000fe20000000000 */
[----:B------:R-:W-:Y:S01]  /*1d30*/  UMOV UR31, 0x4210490 ;  /* 0x04210490001f7882 */ /* 0x000fe20000000000 */
[----:B------:R2:W-:Y:S01]  /*1d40*/  UTCHMMA gdesc[UR56], gdesc[UR28], tmem[UR8], tmem[UR22], idesc[UR23], UPT ;  /* 0x00ff161c380075ea */ /* 0x0005e2000b800008 */
        /* <DEDUP_REMOVED lines=12> */
[----:B------:R2:W-:Y:S01]  /*1e10*/  UTCHMMA gdesc[UR48], gdesc[UR50], tmem[UR8], tmem[UR62], idesc[UR63], UPT ;  /* 0x00ff3e32300075ea */ /* 0x0005e2000b800008 */
[----:B------:R2:W-:Y:S01]  /*1e20*/  UTCHMMA gdesc[UR52], gdesc[UR54], tmem[UR8], tmem[UR64], idesc[UR65], UPT ;  /* 0x00ff4036340075ea */ /* 0x0005e2000b800008 */
[----:B------:R-:W-:Y:S01]  /*1e30*/  NOP ;  /* 0x0000000000007918 */ /* 0x000fe20000000000 */
.L_x_57:
[----:B------:R-:W-:Y:S01]  /*1e40*/  ELECT P0, URZ, PT ;  /* 0x0000000000ff782f */ /* 0x000fe20003800000 */
[----:B--2---:R-:W-:Y:S01]  /*1e50*/  UMOV UR4, UR14 ;  /* 0x0000000e00047c82 */ /* 0x004fe20008000000 */
[----:B------:R-:W-:Y:S02]  /*1e60*/  UMOV UR5, URZ ;  /* 0x000000ff00057c82 */ /* 0x000fe40008000000 */
[----:B------:R-:W-:-:S13]  /*1e70*/  ISETP.LT.U32.AND P0, PT, R68, 0x20, P0 ;  /* 0x000000204400780c */ /* 0x000fda0000701070 */
[----:B------:R-:W-:Y:S01]  /*1e80*/  VOTEU.ANY UP0, P0 ;  /* 0x0000000000ff7886 */ /* 0x000fe20000000100 */
[----:B------:R-:W-:Y:S01]  /*1e90*/  VOTEU.ANY UP1, P0 ;  /* 0x0000000000ff7886 */ /* 0x000fe20000020100 */
[----:B------:R-:W-:-:S03]  /*1ea0*/  ISETP.GE.U32.AND P0, PT, R12, 0x81, PT ;  /* 0x000000810c00780c */ /* 0x000fc60003f06070 */
[----:B------:R-:W-:Y:S02]  /*1eb0*/  @UP0 UMOV UR4, UR4 ;  /* 0x0000000400040c82 */ /* 0x000fe40008000000 */
[----:B------:R2:W-:Y:S01]  /*1ec0*/  @UP1 UTCBAR [UR4], URZ ;  /* 0x000000ff040013e9 */ /* 0x0005e200080000ff */
[----:B------:R-:W-:Y:S06]  /*1ed0*/  BAR.SYNC.DEFER_BLOCKING 0x0 ;  /* 0x0000000000007b1d */ /* 0x000fec0000010000 */
[----:B------:R-:W3:Y:S02]  /*1ee0*/  SYNCS.PHASECHK.TRANS64.TRYWAIT P1, [UR9+0x18010], RZ ;  /* 0x018010ffff0075a7 */ /* 0x000ee40008021109 */
[----:B--23--:R-:W-:Y:S05]  /*1ef0*/  @!P1 BRA `(.L_x_58) ;  /* 0x0000001000009947 */ /* 0x00cfea0003800000 */
.L_x_71:
[----:B------:R-:W-:Y:S01]  /*1f00*/  IMAD.MOV.U32 R2, RZ, RZ, RZ ;  /* 0x000000ffff027224 */ /* 0x000fe200078e00ff */
[----:B------:R-:W-:Y:S06]  /*1f10*/  @!P0 BRA `(.L_x_55) ;  /* 0x0000000400d88947 */ /* 0x000fec0003800000 */
[----:B------:R-:W2:Y:S01]  /*1f20*/  LDCU UR21, c[0x0][0x3a0] ;  /* 0x00007400ff1577ac */ /* 0x000ea20008000800 */
[----:B------:R-:W-:Y:S01]  /*1f30*/  UMOV UR20, 0x1 ;  /* 0x0000000100147882 */ /* 0x000fe20000000000 */
[----:B------:R-:W-:-:S05]  /*1f40*/  UMOV UR31, 0x80 ;  /* 0x00000080001f7882 */ /* 0x000fca0000000000 */
.L_x_62:
[----:B------:R-:W-:Y:S01]  /*1f50*/  BAR.SYNC.DEFER_BLOCKING 0x0 ;  /* 0x0000000000007b1d */ /* 0x000fe20000010000 */
[----:B------:R-:W-:Y:S01]  /*1f60*/  ULEA UR44, UR20, UR9, 0x3 ;  /* 0x00000009142c7291 */ /* 0x000fe2000f8e18ff */
[----:B-----5:R-:W-:Y:S01]  /*1f70*/  @!P3 IMAD.MOV.U32 R3, RZ, RZ, 0xc000 ;  /* 0x0000c000ff03b424 */ /* 0x020fe200078e00ff */
[----:B------:R-:W-:Y:S01]  /*1f80*/  ELECT P1, URZ, PT ;  /* 0x0000000000ff782f */ /* 0x000fe20003820000 */
[----:B------:R-:W-:-:S03]  /*1f90*/  ULEA UR4, UR20, UR9, 0xe ;  /* 0x0000000914047291 */ /* 0x000fc6000f8e70ff */
[----:B------:R-:W-:Y:S01]  /*1fa0*/  ISETP.LT.U32.AND P1, PT, R68, 0x40, P1 ;  /* 0x000000404400780c */ /* 0x000fe20000f21070 */
[----:B------:R-:W-:Y:S02]  /*1fb0*/  ULOP3.LUT UR30, UR12, 0x1, URZ, 0xc0, !UPT ;  /* 0x000000010c1e7892 */ /* 0x000fe4000f8ec0ff */
[----:B------:R-:W-:Y:S02]  /*1fc0*/  UIADD3 UR4, UPT, UPT, UR4, 0x10000, URZ ;  /* 0x0001000004047890 */ /* 0x000fe4000fffe0ff */
[----:B------:R-:W-:Y:S02]  /*1fd0*/  ULEA UR26, UR30, UR31, 0x6 ;  /* 0x0000001f1e1a7291 */ /* 0x000fe4000f8e30ff */
[----:B------:R-:W-:Y:S01]  /*1fe0*/  ULEA UR24, UR30, UR4, 0xd ;  /* 0x000000041e187291 */ /* 0x000fe2000f8e68ff */
[----:B------:R-:W-:Y:S01]  /*1ff0*/  ELECT P0, URZ, PT ;  /* 0x0000000000ff782f */ /* 0x000fe20003800000 */
[----:B------:R-:W-:-:S04]  /*2000*/  ULEA UR5, UR20, UR9, 0xf ;  /* 0x0000000914057291 */ /* 0x000fc8000f8e78ff */
[----:B------:R-:W-:Y:S01]  /*2010*/  VOTEU.ANY UP0, P1 ;  /* 0x0000000000ff7886 */ /* 0x000fe20000800100 */
[----:B------:R-:W-:Y:S01]  /*2020*/  ISETP.LT.U32.AND P0, PT, R68, 0x40, P0 ;  /* 0x000000404400780c */ /* 0x000fe20000701070 */
[----:B------:R-:W-:Y:S01]  /*2030*/  ULEA UR28, UR30, UR5, 0xe ;  /* 0x000000051e1c7291 */ /* 0x000fe2000f8e70ff */
[----:B------:R3:W-:Y:S02]  /*2040*/  @!P3 SYNCS.ARRIVE.TRANS64 RZ, [UR44+0x18000], R3 ;  /* 0x01800003ffffb9a7 */ /* 0x0007e4000800002c */
[----:B------:R-:W-:Y:S01]  /*2050*/  @UP0 UIADD3 UR25, UPT, UPT, UR44, 0x18000, URZ ;  /* 0x000180002c190890 */ /* 0x000fe2000fffe0ff */
[----:B------:R-:W-:Y:S01]  /*2060*/  VOTEU.ANY UP0, P1 ;  /* 0x0000000000ff7886 */ /* 0x000fe20000800100 */
[----:B------:R-:W-:Y:S01]  /*2070*/  BAR.SYNC.DEFER_BLOCKING 0x0 ;  /* 0x0000000000007b1d */ /* 0x000fe20000010000 */
[----:B------:R-:W-:Y:S01]  /*2080*/  ULEA UR30, UR30, UR13, 0x6 ;  /* 0x0000000d1e1e7291 */ /* 0x000fe2000f8e30ff */
[----:B---3--:R-:W-:-:S05]  /*2090*/  IMAD.U32 R3, R2, -0x80000000, RZ ;  /* 0x8000000002037824 */ /* 0x008fca00078e00ff */
[----:B------:R-:W-:-:S05]  /*20a0*/  VOTEU.ANY UP1, P0 ;  /* 0x0000000000ff7886 */ /* 0x000fca0000020100 */
[----:B------:R-:W-:Y:S01]  /*20b0*/  @UP1 UIADD3 UR29, UPT, UPT, UR44, 0x18000, URZ ;  /* 0x000180002c1d1890 */ /* 0x000fe2000fffe0ff */
[----:B------:R-:W-:Y:S01]  /*20c0*/  VOTEU.ANY UP1, P0 ;  /* 0x0000000000ff7886 */ /* 0x000fe20000020100 */
[----:B------:R3:W-:Y:S01]  /*20d0*/  @UP0 UTMALDG.2D [UR24], [UR6] ;  /* 0x00000018060005b4 */ /* 0x0007e20008008000 */
[----:B------:R-:W-:Y:S01]  /*20e0*/  UISETP.NE.U32.AND UP0, UPT, UR12, URZ, UPT ;  /* 0x000000ff0c00728c */ /* 0x000fe2000bf05070 */
[----:B------:R4:W-:Y:S06]  /*20f0*/  MEMBAR.ALL.CTA ;  /* 0x0000000000007992 */ /* 0x0009ec0000008000 */
[----:B----4-:R-:W4:Y:S02]  /*2100*/  FENCE.VIEW.ASYNC.S ;  /* 0x00000000000073c6 */ /* 0x010f240000000000 */
[----:B----4-:R-:W-:Y:S06]  /*2110*/  BAR.SYNC.DEFER_BLOCKING 0x0 ;  /* 0x0000000000007b1d */ /* 0x010fec0000010000 */
[----:B------:R3:W-:Y:S02]  /*2120*/  @UP1 UTMALDG.2D [UR28], [UR34] ;  /* 0x0000001c220015b4 */ /* 0x0007e40008008000 */
[----:B------:R-:W-:Y:S06]  /*2130*/  BAR.SYNC.DEFER_BLOCKING 0x0 ;  /* 0x0000000000007b1d */ /* 0x000fec0000010000 */
[----:B------:R-:W4:Y:S02]  /*2140*/  SYNCS.PHASECHK.TRANS64.TRYWAIT P0, [UR44+0x18000], R3 ;  /* 0x01800003ff0075a7 */ /* 0x000f24000800112c */
[----:B---34-:R-:W-:Y:S05]  /*2150*/  @!P0 BRA `(.L_x_59) ;  /* 0x0000000c00748947 */ /* 0x018fea0003800000 */
.L_x_72:
[----:B------:R-:W-:Y:S05]  /*2160*/  BRA.U UP0, `(.L_x_60) ;  /* 0x0000000100f87547 */ /* 0x000fea000b800000 */
[----:B------:R-:W-:Y:S02]  /*2170*/  USHF.R.U32.HI UR18, URZ, 0x4, UR4 ;  /* 0x00000004ff127899 */ /* 0x000fe40008011604 */
[----:B------:R-:W-:Y:S02]  /*2180*/  USHF.R.U32.HI UR19, URZ, 0x4, UR5 ;  /* 0x00000004ff137899 */ /* 0x000fe40008011605 */
[----:B------:R-:W-:Y:S02]  /*2190*/  USGXT.U32 UR18, UR18, 0xe ;  /* 0x0000000e1212789a */ /* 0x000fe40008000000 */
[----:B------:R-:W-:Y:S02]  /*21a0*/  USGXT.U32 UR19, UR19, 0xe ;  /* 0x0000000e1313789a */ /* 0x000fe40008000000 */
[----:B------:R-:W-:Y:S02]  /*21b0*/  UIADD3 UR24, UP0, UPT, UR18, 0x2, URZ ;  /* 0x0000000212187890 */ /* 0x000fe4000ff1e0ff */
[----:B------:R-:W-:Y:S01]  /*21c0*/  UIADD3 UR22, UP1, UPT, UR19, 0x4000080, URZ ;  /* 0x0400008013167890 */ /* 0x000fe2000ff3e0ff */
[----:B------:R-:W-:Y:S01]  /*21d0*/  UMOV UR4, URZ ;  /* 0x000000ff00047c82 */ /* 0x000fe20008000000 */
[----:B------:R-:W-:Y:S01]  /*21e0*/  UMOV UR5, URZ ;  /* 0x000000ff00057c82 */ /* 0x000fe20008000000 */
[----:B------:R-:W-:-:S02]  /*21f0*/  UIADD3.X UR25, UPT, UPT, UR4, 0x40004040, URZ, UP0, !UPT ;  /* 0x4000404004197890 */ /* 0x000fc400087fe4ff */
[----:B------:R-:W-:Y:S02]  /*2200*/  UIADD3 UR50, UP3, UPT, UR24, 0x2, URZ ;  /* 0x0000000218327890 */ /* 0x000fe4000ff7e0ff */
[----:B------:R-:W-:Y:S02]  /*2210*/  UIADD3.X UR23, UPT, UPT, UR5, 0x40004040, URZ, UP1, !UPT ;  /* 0x4000404005177890 */ /* 0x000fe40008ffe4ff */
[----:B------:R-:W-:Y:S02]  /*2220*/  UIADD3 UR52, UP2, UPT, UR22, 0x80, URZ ;  /* 0x0000008016347890 */ /* 0x000fe4000ff5e0ff */
[----:B------:R-:W-:Y:S02]  /*2230*/  UIADD3 UR54, UP6, UPT, UR24, 0x4, URZ ;  /* 0x0000000418367890 */ /* 0x000fe4000ffde0ff */
[----:B------:R-:W-:Y:S02]  /*2240*/  UIADD3 UR56, UP5, UPT, UR22, 0x100, URZ ;  /* 0x0000010016387890 */ /* 0x000fe4000ffbe0ff */
[----:B------:R-:W-:-:S02]  /*2250*/  UIADD3 UR58, UP1, UPT, UR24, 0x1fe, URZ ;  /* 0x000001fe183a7890 */ /* 0x000fc4000ff3e0ff */
[----:B------:R-:W-:Y:S02]  /*2260*/  ULOP3.LUT UR4, UR19, 0x4000000, URZ, 0xfc, !UPT ;  /* 0x0400000013047892 */ /* 0x000fe4000f8efcff */
[----:B------:R-:W-:Y:S02]  /*2270*/  UIADD3 UR60, UP0, UPT, UR22, 0x180, URZ ;  /* 0x00000180163c7890 */ /* 0x000fe4000ff1e0ff */
[----:B------:R-:W-:Y:S02]  /*2280*/  UIADD3.X UR51, UPT, UPT, UR25, URZ, URZ, UP3, !UPT ;  /* 0x000000ff19337290 */ /* 0x000fe40009ffe4ff */
[----:B------:R-:W-:Y:S02]  /*2290*/  UIADD3 UR62, UP4, UPT, UR24, 0x200, URZ ;  /* 0x00000200183e7890 */ /* 0x000fe4000ff9e0ff */
[----:B------:R-:W-:Y:S02]  /*22a0*/  UIADD3 UR64, UP3, UPT, UR22, 0x200, URZ ;  /* 0x0000020016407890 */ /* 0x000fe4000ff7e0ff */
[----:B------:R-:W-:-:S02]  /*22b0*/  UIADD3.X UR53, UPT, UPT, UR23, URZ, URZ, UP2, !UPT ;  /* 0x000000ff17357290 */ /* 0x000fc400097fe4ff */
[----:B------:R-:W-:Y:S02]  /*22c0*/  UIADD3.X UR55, UPT, UPT, UR25, URZ, URZ, UP6, !UPT ;  /* 0x000000ff19377290 */ /* 0x000fe4000b7fe4ff */
[----:B------:R-:W-:Y:S02]  /*22d0*/  UIADD3 UR66, UP2, UPT, UR24, 0x202, URZ ;  /* 0x0000020218427890 */ /* 0x000fe4000ff5e0ff */
[----:B------:R-:W-:Y:S02]  /*22e0*/  UIADD3 UR68, UP6, UPT, UR22, 0x280, URZ ;  /* 0x0000028016447890 */ /* 0x000fe4000ffde0ff */
[----:B------:R-:W-:Y:S02]  /*22f0*/  UIADD3.X UR57, UPT, UPT, UR23, URZ, URZ, UP5, !UPT ;  /* 0x000000ff17397290 */ /* 0x000fe4000affe4ff */
[----:B------:R-:W-:Y:S02]  /*2300*/  UIADD3.X UR59, UPT, UPT, UR25, URZ, URZ, UP1, !UPT ;  /* 0x000000ff193b7290 */ /* 0x000fe40008ffe4ff */
[----:B------:R-:W-:-:S02]  /*2310*/  UIADD3 UR28, UP5, UPT, UR24, 0x204, URZ ;  /* 0x00000204181c7890 */ /* 0x000fc4000ffbe0ff */
[----:B------:R-:W-:Y:S02]  /*2320*/  UIADD3 UR32, UP1, UPT, UR22, 0x300, URZ ;  /* 0x0000030016207890 */ /* 0x000fe4000ff3e0ff */
[----:B------:R-:W-:Y:S02]  /*2330*/  UIADD3.X UR61, UPT, UPT, UR23, URZ, URZ, UP0, !UPT ;  /* 0x000000ff173d7290 */ /* 0x000fe400087fe4ff */
[----:B------:R-:W-:Y:S02]  /*2340*/  UIADD3.X UR63, UPT, UPT, UR25, URZ, URZ, UP4, !UPT ;  /* 0x000000ff193f7290 */ /* 0x000fe4000a7fe4ff */
[----:B------:R-:W-:Y:S02]  /*2350*/  UIADD3.X UR65, UPT, UPT, UR23, URZ, URZ, UP3, !UPT ;  /* 0x000000ff17417290 */ /* 0x000fe40009ffe4ff */
[----:B------:R-:W-:Y:S02]  /*2360*/  UIADD3.X UR67, UPT, UPT, UR25, URZ, URZ, UP2, !UPT ;  /* 0x000000ff19437290 */ /* 0x000fe400097fe4ff */
[----:B------:R-:W-:Y:S01]  /*2370*/  UIADD3.X UR69, UPT, UPT, UR23, URZ, URZ, UP6, !UPT ;  /* 0x000000ff17457290 */ /* 0x000fe2000b7fe4ff */
[----:B------:R-:W-:Y:S01]  /*2380*/  UMOV UR16, 0x0 ;  /* 0x0000000000107882 */ /* 0x000fe20000000000 */
[----:B------:R-:W-:Y:S01]  /*2390*/  UMOV UR17, 0x4210490 ;  /* 0x0421049000117882 */ /* 0x000fe20000000000 */
[----:B------:R-:W-:Y:S01]  /*23a0*/  UMOV UR19, 0x40004040 ;  /* 0x4000404000137882 */ /* 0x000fe20000000000 */
[----:B------:R-:W-:Y:S01]  /*23b0*/  UMOV UR5, 0x40004040 ;  /* 0x4000404000057882 */ /* 0x000fe20000000000 */
[----:B------:R-:W-:Y:S01]  /*23c0*/  UIADD3.X UR29, UPT, UPT, UR25, URZ, URZ, UP5, !UPT ;  /* 0x000000ff191d7290 */ /* 0x000fe2000affe4ff */
[----:B------:R3:W-:Y:S01]  /*23d0*/  UTCHMMA gdesc[UR18], gdesc[UR4], tmem[UR8], tmem[UR16], idesc[UR17], UPT ;  /* 0x00ff1004120075ea */ /* 0x0007e2000b800008 */
[----:B------:R-:W-:Y:S01]  /*23e0*/  UIADD3.X UR33, UPT, UPT, UR23, URZ, URZ, UP1, !UPT ;  /* 0x000000ff17217290 */ /* 0x000fe20008ffe4ff */
[----:B------:R-:W-:Y:S01]  /*23f0*/  UMOV UR14, 0x0 ;  /* 0x00000000000e7882 */ /* 0x000fe20000000000 */
[----:B------:R-:W-:Y:S01]  /*2400*/  UMOV UR15, 0x4210490 ;  /* 0x04210490000f7882 */ /* 0x000fe20000000000 */
[----:B------:R-:W-:Y:S01]  /*2410*/  UMOV UR42, 0x0 ;  /* 0x00000000002a7882 */ /* 0x000fe20000000000 */
[----:B------:R-:W-:Y:S01]  /*2420*/  UMOV UR43, 0x4210490 ;  /* 0x04210490002b7882 */ /* 0x000fe20000000000 */
        /* <DEDUP_REMOVED lines=18> */
.L_x_60:
[----:B------:R-:W-:Y:S01]  /*2550*/  ELECT P0, URZ, PT ;  /* 0x0000000000ff782f */ /* 0x000fe20003800000 */
[----:B---3--:R-:W-:-:S03]  /*2560*/  UIADD3 UR4, UPT, UPT, UR44, 0x18010, URZ ;  /* 0x000180102c047890 */ /* 0x008fc6000fffe0ff */
[----:B------:R-:W-:Y:S01]  /*2570*/  ISETP.LT.U32.AND P0, PT, R68, 0x20, P0 ;  /* 0x000000204400780c */ /* 0x000fe20000701070 */
[----:B------:R-:W-:-:S12]  /*2580*/  UMOV UR5, URZ ;  /* 0x000000ff00057c82 */ /* 0x000fd80008000000 */
[----:B------:R-:W-:Y:S01]  /*2590*/  VOTEU.ANY UP0, P0 ;  /* 0x0000000000ff7886 */ /* 0x000fe20000000100 */
[----:B------:R-:W-:-:S04]  /*25a0*/  VOTEU.ANY UP1, P0 ;  /* 0x0000000000ff7886 */ /* 0x000fc80000020100 */
[----:B------:R-:W-:Y:S02]  /*25b0*/  @UP0 UMOV UR4, UR4 ;  /* 0x0000000400040c82 */ /* 0x000fe40008000000 */
[----:B------:R3:W-:Y:S01]  /*25c0*/  @UP1 UTCBAR [UR4], URZ ;  /* 0x000000ff040013e9 */ /* 0x0007e200080000ff */
[----:B------:R-:W-:Y:S06]  /*25d0*/  BAR.SYNC.DEFER_BLOCKING 0x0 ;  /* 0x0000000000007b1d */ /* 0x000fec0000010000 */
[----:B------:R-:W4:Y:S02]  /*25e0*/  SYNCS.PHASECHK.TRANS64.TRYWAIT P0, [UR44+0x18010], R3 ;  /* 0x01801003ff0075a7 */ /* 0x000f24000800112c */
[----:B---34-:R-:W-:Y:S05]  /*25f0*/  @!P0 BRA `(.L_x_61) ;  /* 0x0000000800588947 */ /* 0x018fea0003800000 */
.L_x_73:
[----:B------:R-:W-:Y:S02]  /*2600*/  UIADD3 UR20, UPT, UPT, UR20, 0x1, URZ ;  /* 0x0000000114147890 */ /* 0x000fe4000fffe0ff */
[----:B------:R-:W-:Y:S02]  /*2610*/  UIADD3 UR31, UPT, UPT, UR31, 0x80, URZ ;  /* 0x000000801f1f7890 */ /* 0x000fe4000fffe0ff */
[----:B------:R-:W-:-:S04]  /*2620*/  UISETP.NE.U32.AND UP0, UPT, UR20, 0x2, UPT ;  /* 0x000000021400788c */ /* 0x000fc8000bf05070 */
[----:B------:R-:W-:Y:S02]  /*2630*/  USEL UR20, UR20, URZ, UP0 ;  /* 0x000000ff14147287 */ /* 0x000fe40008000000 */
[----:B------:R-:W-:Y:S02]  /*2640*/  USEL UR4, URZ, 0x1, UP0 ;  /* 0x00000001ff047887 */ /* 0x000fe40008000000 */
[----:B--2---:R-:W-:-:S04]  /*2650*/  UISETP.GE.AND UP0, UPT, UR31, UR21, UPT ;  /* 0x000000151f00728c */ /* 0x004fc8000bf06270 */
[----:B------:R-:W-:-:S05]  /*2660*/  LOP3.LUT R2, R2, UR4, RZ, 0x3c, !PT ;  /* 0x0000000402027c12 */ /* 0x000fca000f8e3cff */
[----:B------:R-:W-:Y:S05]  /*2670*/  BRA.U !UP0, `(.L_x_62) ;  /* 0xfffffff908347547 */ /* 0x000fea000b83ffff */
.L_x_55:
[----:B----4-:R-:W-:Y:S06]  /*2680*/  BAR.SYNC.DEFER_BLOCKING 0x0 ;  /* 0x0000000000007b1d */ /* 0x010fec0000010000 */
[----:B------:R-:W-:Y:S04]  /*2690*/  BSSY.RECONVERGENT B4, `(.L_x_63) ;  /* 0x0000004000047945 */ /* 0x000fe80003800200 */
[----:B------:R-:W-:Y:S05]  /*26a0*/  @P3 BRA `(.L_x_64) ;  /* 0x0000000000083947 */ /* 0x000fea0003800000 */
[----:B------:R-:W2:Y:S02]  /*26b0*/  SYNCS.CCTL.IV [UR9+0x18000] ;  /* 0x01800000ff0079b1 */ /* 0x000ea40008000009 */
[----:B--2---:R-:W2:Y:S02]  /*26c0*/  SYNCS.CCTL.IV [UR9+0x18010] ;  /* 0x01801000ff0079b1 */ /* 0x004ea40008000009 */
.L_x_64:
[----:B------:R-:W-:Y:S05]  /*26d0*/  BSYNC.RECONVERGENT B4 ;  /* 0x0000000000047941 */ /* 0x000fea0003800200 */
.L_x_63:
[----:B--2---:R-:W-:Y:S06]  /*26e0*/  BAR.SYNC.DEFER_BLOCKING 0x0 ;  /* 0x0000000000007b1d */ /* 0x004fec0000010000 */
[----:B------:R-:W-:Y:S04]  /*26f0*/  BSSY.RECONVERGENT B4, `(.L_x_65) ;  /* 0x0000004000047945 */ /* 0x000fe80003800200 */
[----:B------:R-:W-:Y:S05]  /*2700*/  @P3 BRA `(.L_x_66) ;  /* 0x0000000000083947 */ /* 0x000fea0003800000 */
[----:B------:R-:W2:Y:S02]  /*2710*/  SYNCS.CCTL.IV [UR9+0x18008] ;  /* 0x01800800ff0079b1 */ /* 0x000ea40008000009 */
[----:B--2---:R-:W2:Y:S02]  /*2720*/  SYNCS.CCTL.IV [UR9+0x18018] ;  /* 0x01801800ff0079b1 */ /* 0x004ea40008000009 */
.L_x_66:
[----:B------:R-:W-:Y:S05]  /*2730*/  BSYNC.RECONVERGENT B4 ;  /* 0x0000000000047941 */ /* 0x000fea0003800200 */
.L_x_65:
[----:B------:R-:W-:Y:S01]  /*2740*/  USHF.L.U32 UR4, UR12, 0x15, URZ ;  /* 0x000000150c047899 */ /* 0x000fe200080006ff */
[C---:B------:R-:W-:Y:S01]  /*2750*/  IMAD.SHL.U32 R4, R0.reuse, 0x80, RZ ;  /* 0x0000008000047824 */ /* 0x040fe200078e00ff */
[----:B------:R-:W-:Y:S01]  /*2760*/  ELECT P0, URZ, PT ;  /* 0x0000000000ff782f */ /* 0x000fe20003800000 */
[C---:B------:R-:W-:Y:S01]  /*2770*/  IMAD.SHL.U32 R2, R0.reuse, 0x40, RZ ;  /* 0x0000004000027824 */ /* 0x040fe200078e00ff */
[----:B------:R-:W-:Y:S01]  /*2780*/  ULOP3.LUT UR4, UR4, 0x600000, URZ, 0xc0, !UPT ;  /* 0x0060000004047892 */ /* 0x000fe2000f8ec0ff */
[----:B-----5:R-:W-:Y:S01]  /*2790*/  IMAD.SHL.U32 R3, R0, 0x10, RZ ;  /* 0x0000001000037824 */ /* 0x020fe200078e00ff */
[----:B------:R-:W-:Y:S01]  /*27a0*/  LOP3.LUT R5, R4, 0x780, RZ, 0xc0, !PT ;  /* 0x0000078004057812 */ /* 0x000fe200078ec0ff */
[----:B------:R-:W-:Y:S01]  /*27b0*/  IMAD.SHL.U32 R0, R0, 0x200, RZ ;  /* 0x0000020000007824 */ /* 0x000fe200078e00ff */
[----:B------:R-:W-:Y:S01]  /*27c0*/  LOP3.LUT R2, R2, 0x1800, RZ, 0xc0, !PT ;  /* 0x0000180002027812 */ /* 0x000fe200078ec0ff */
[----:B------:R-:W-:Y:S01]  /*27d0*/  UIADD3 UR4, UPT, UPT, UR8, UR4, URZ ;  /* 0x0000000408047290 */ /* 0x000fe2000fffe0ff */
[----:B------:R-:W-:Y:S01]  /*27e0*/  ISETP.LT.U32.AND P0, PT, R68, 0x40, P0 ;  /* 0x000000404400780c */ /* 0x000fe20000701070 */
[----:B------:R-:W-:Y:S01]  /*27f0*/  ULOP3.LUT UR12, UR12, 0x1, URZ, 0xc0, !UPT ;  /* 0x000000010c0c7892 */ /* 0x000fe2000f8ec0ff */
[----:B------:R-:W-:Y:S01]  /*2800*/  LOP3.LUT R5, R5, 0x2000, R0, 0xf8, !PT ;  /* 0x0000200005057812 */ /* 0x000fe200078ef800 */
[----:B------:R-:W-:Y:S01]  /*2810*/  UMOV UR6, UR27 ;  /* 0x0000001b00067c82 */ /* 0x000fe20008000000 */
[----:B------:R-:W-:Y:S01]  /*2820*/  LOP3.LUT R2, R2, 0x70, R3, 0xf8, !PT ;  /* 0x0000007002027812 */ /* 0x000fe200078ef803 */
[----:B------:R-:W-:-:S03]  /*2830*/  ULEA UR5, UR12, UR13, 0x6 ;  /* 0x0000000d0c057291 */ /* 0x000fc6000f8e30ff */
[----:B------:R-:W-:Y:S02]  /*2840*/  LOP3.LUT R0, R5, R2, RZ, 0xfc, !PT ;  /* 0x0000000205007212 */ /* 0x000fe400078efcff */
[----:B------:R-:W-:Y:S01]  /*2850*/  LDTM.16dp32bit_t0_t15.x64 R4, tmem[UR4] ;  /* 0x00000004000479ee */ /* 0x000fe20008b00000 */
[----:B------:R-:W3:Y:S01]  /*2860*/  LDTM.16dp32bit_t16_t31.x64 R4, tmem[UR4+0x40] ;  /* 0x00004004000479ee */ /* 0x000ee20008b20000 */
[----:B------:R-:W-:Y:S01]  /*2870*/  NOP ;  /* 0x0000000000007918 */ /* 0x000fe20000000000 */
[C---:B------:R-:W-:Y:S01]  /*2880*/  LOP3.LUT R2, R0.reuse, 0x10, RZ, 0x3c, !PT ;  /* 0x0000001000027812 */ /* 0x040fe200078e3cff */
[----:B------:R-:W-:Y:S01]  /*2890*/  ULEA UR4, UR12, UR9, 0xd ;  /* 0x000000090c047291 */ /* 0x000fe2000f8e68ff */
[----:B------:R-:W-:Y:S01]  /*28a0*/  LOP3.LUT R3, R0, 0x20, RZ, 0x3c, !PT ;  /* 0x0000002000037812 */ /* 0x000fe200078e3cff */
[----:B---3--:R-:W-:Y:S01]  /*28b0*/  VOTEU.ANY UP1, P0 ;  /* 0x0000000000ff7886 */ /* 0x008fe20000020100 */
[----:B------:R-:W-:Y:S01]  /*28c0*/  VOTEU.ANY UP0, P0 ;  /* 0x0000000000ff7886 */ /* 0x000fe20000000100 */
[----:B------:R-:W-:-:S02]  /*28d0*/  F2FP.BF16.F32.PACK_AB R4, R5, R4 ;  /* 0x000000040504723e */ /* 0x000fc400000010ff */
[----:B------:R-:W-:Y:S02]  /*28e0*/  F2FP.BF16.F32.PACK_AB R5, R7, R6 ;  /* 0x000000060705723e */ /* 0x000fe400000010ff */
[----:B------:R-:W-:Y:S02]  /*28f0*/  F2FP.BF16.F32.PACK_AB R12, R13, R12 ;  /* 0x0000000c0d0c723e */ /* 0x000fe400000010ff */
[----:B------:R-:W-:Y:S02]  /*2900*/  F2FP.BF16.F32.PACK_AB R6, R9, R8 ;  /* 0x000000080906723e */ /* 0x000fe400000010ff */
[----:B------:R-:W-:Y:S02]  /*2910*/  F2FP.BF16.F32.PACK_AB R7, R11, R10 ;  /* 0x0000000a0b07723e */ /* 0x000fe400000010ff */
[----:B------:R-:W-:Y:S02]  /*2920*/  F2FP.BF16.F32.PACK_AB R13, R15, R14 ;  /* 0x0000000e0f0d723e */ /* 0x000fe400000010ff */
[----:B------:R-:W-:Y:S01]  /*2930*/  F2FP.BF16.F32.PACK_AB R20, R21, R20 ;  /* 0x000000141514723e */ /* 0x000fe200000010ff */
[----:B--2---:R2:W-:Y:S01]  /*2940*/  STS.128 [R0+UR9], R4 ;  /* 0x0000000400007988 */ /* 0x0045e20008000c09 */
[----:B------:R-:W-:-:S02]  /*2950*/  F2FP.BF16.F32.PACK_AB R14, R17, R16 ;  /* 0x00000010110e723e */ /* 0x000fc400000010ff */
[----:B------:R-:W-:Y:S02]  /*2960*/  F2FP.BF16.F32.PACK_AB R15, R19, R18 ;  /* 0x00000012130f723e */ /* 0x000fe400000010ff */
[----:B------:R-:W-:Y:S02]  /*2970*/  F2FP.BF16.F32.PACK_AB R21, R23, R22 ;  /* 0x000000161715723e */ /* 0x000fe400000010ff */
[----:B------:R-:W-:Y:S01]  /*2980*/  F2FP.BF16.F32.PACK_AB R28, R29, R28 ;  /* 0x0000001c1d1c723e */ /* 0x000fe200000010ff */
[----:B------:R2:W-:Y:S01]  /*2990*/  STS.128 [R2+UR9], R12 ;  /* 0x0000000c02007988 */ /* 0x0005e20008000c09 */
[----:B------:R-:W-:Y:S02]  /*29a0*/  F2FP.BF16.F32.PACK_AB R22, R25, R24 ;  /* 0x000000181916723e */ /* 0x000fe400000010ff */
[----:B------:R-:W-:Y:S02]  /*29b0*/  F2FP.BF16.F32.PACK_AB R23, R27, R26 ;  /* 0x0000001a1b17723e */ /* 0x000fe400000010ff */
[----:B------:R-:W-:-:S02]  /*29c0*/  F2FP.BF16.F32.PACK_AB R29, R31, R30 ;  /* 0x0000001e1f1d723e */ /* 0x000fc400000010ff */
[----:B------:R-:W-:Y:S01]  /*29d0*/  F2FP.BF16.F32.PACK_AB R36, R37, R36 ;  /* 0x000000242524723e */ /* 0x000fe200000010ff */
[----:B------:R2:W-:Y:S01]  /*29e0*/  STS.128 [R3+UR9], R20 ;  /* 0x0000001403007988 */ /* 0x0005e20008000c09 */
[----:B------:R-:W-:Y:S02]  /*29f0*/  F2FP.BF16.F32.PACK_AB R30, R33, R32 ;  /* 0x00000020211e723e */ /* 0x000fe400000010ff */
[----:B------:R-:W-:Y:S02]  /*2a00*/  F2FP.BF16.F32.PACK_AB R31, R35, R34 ;  /* 0x00000022231f723e */ /* 0x000fe400000010ff */
[----:B------:R-:W-:Y:S02]  /*2a10*/  F2FP.BF16.F32.PACK_AB R37, R39, R38 ;  /* 0x000000262725723e */ /* 0x000fe400000010ff */
[----:B------:R-:W-:Y:S02]  /*2a20*/  F2FP.BF16.F32.PACK_AB R44, R45, R44 ;  /* 0x0000002c2d2c723e */ /* 0x000fe400000010ff */
[----:B------:R-:W-:-:S02]  /*2a30*/  LOP3.LUT R8, R0, 0x30, RZ, 0x3c, !PT ;  /* 0x0000003000087812 */ /* 0x000fc400078e3cff */
[----:B------:R-:W-:Y:S02]  /*2a40*/  F2FP.BF16.F32.PACK_AB R38, R41, R40 ;  /* 0x000000282926723e */ /* 0x000fe400000010ff */
[----:B------:R-:W-:Y:S01]  /*2a50*/  F2FP.BF16.F32.PACK_AB R39, R43, R42 ;  /* 0x0000002a2b27723e */ /* 0x000fe200000010ff */
[----:B------:R2:W-:Y:S01]  /*2a60*/  STS.128 [R8+UR9], R28 ;  /* 0x0000001c08007988 */ /* 0x0005e20008000c09 */
[----:B------:R-:W-:Y:S02]  /*2a70*/  F2FP.BF16.F32.PACK_AB R45, R47, R46 ;  /* 0x0000002e2f2d723e */ /* 0x000fe400000010ff */
[----:B------:R-:W-:Y:S02]  /*2a80*/  F2FP.BF16.F32.PACK_AB R52, R53, R52 ;  /* 0x000000343534723e */ /* 0x000fe400000010ff */
[----:B------:R-:W-:Y:S02]  /*2a90*/  LOP3.LUT R9, R0, 0x40, RZ, 0x3c, !PT ;  /* 0x0000004000097812 */ /* 0x000fe400078e3cff */
[----:B------:R-:W-:-:S02]  /*2aa0*/  F2FP.BF16.F32.PACK_AB R46, R49, R48 ;  /* 0x00000030312e723e */ /* 0x000fc400000010ff */
[----:B------:R-:W-:Y:S01]  /*2ab0*/  F2FP.BF16.F32.PACK_AB R47, R51, R50 ;  /* 0x00000032332f723e */ /* 0x000fe200000010ff */
[----:B------:R2:W-:Y:S01]  /*2ac0*/  STS.128 [R9+UR9], R36 ;  /* 0x0000002409007988 */ /* 0x0005e20008000c09 */
[----:B------:R-:W-:Y:S02]  /*2ad0*/  F2FP.BF16.F32.PACK_AB R53, R55, R54 ;  /* 0x000000363735723e */ /* 0x000fe400000010ff */
[----:B------:R-:W-:Y:S02]  /*2ae0*/  F2FP.BF16.F32.PACK_AB R60, R61, R60 ;  /* 0x0000003c3d3c723e */ /* 0x000fe400000010ff */
[----:B------:R-:W-:Y:S02]  /*2af0*/  LOP3.LUT R10, R0, 0x50, RZ, 0x3c, !PT ;  /* 0x00000050000a7812 */ /* 0x000fe400078e3cff */
[----:B------:R-:W-:Y:S02]  /*2b00*/  F2FP.BF16.F32.PACK_AB R54, R57, R56 ;  /* 0x000000383936723e */ /* 0x000fe400000010ff */
[----:B------:R-:W-:Y:S01]  /*2b10*/  F2FP.BF16.F32.PACK_AB R55, R59, R58 ;  /* 0x0000003a3b37723e */ /* 0x000fe200000010ff */
[----:B------:R2:W-:Y:S01]  /*2b20*/  STS.128 [R10+UR9], R44 ;  /* 0x0000002c0a007988 */ /* 0x0005e20008000c09 */
[----:B------:R-:W-:-:S02]  /*2b30*/  F2FP.BF16.F32.PACK_AB R61, R63, R62 ;  /* 0x0000003e3f3d723e */ /* 0x000fc400000010ff */
[C---:B------:R-:W-:Y:S02]  /*2b40*/  LOP3.LUT R11, R0.reuse, 0x60, RZ, 0x3c, !PT ;  /* 0x00000060000b7812 */ /* 0x040fe400078e3cff */
[----:B------:R-:W-:Y:S02]  /*2b50*/  F2FP.BF16.F32.PACK_AB R62, R65, R64 ;  /* 0x00000040413e723e */ /* 0x000fe400000010ff */
[----:B------:R-:W-:Y:S01]  /*2b60*/  F2FP.BF16.F32.PACK_AB R63, R67, R66 ;  /* 0x00000042433f723e */ /* 0x000fe200000010ff */
[----:B------:R2:W-:Y:S01]  /*2b70*/  STS.128 [R11+UR9], R52 ;  /* 0x000000340b007988 */ /* 0x0005e20008000c09 */
[----:B------:R-:W-:-:S05]  /*2b80*/  LOP3.LUT R16, R0, 0x70, RZ, 0x3c, !PT ;  /* 0x0000007000107812 */ /* 0x000fca00078e3cff */
[----:B------:R2:W-:Y:S01]  /*2b90*/  STS.128 [R16+UR9], R60 ;  /* 0x0000003c10007988 */ /* 0x0005e20008000c09 */
[----:B------:R3:W-:Y:S06]  /*2ba0*/  MEMBAR.ALL.CTA ;  /* 0x0000000000007992 */ /* 0x0007ec0000008000 */
[----:B---3--:R-:W3:Y:S02]  /*2bb0*/  FENCE.VIEW.ASYNC.S ;  /* 0x00000000000073c6 */ /* 0x008ee40000000000 */
[----:B---3--:R-:W-:Y:S06]  /*2bc0*/  BAR.SYNC.DEFER_BLOCKING 0x0 ;  /* 0x0000000000007b1d */ /* 0x008fec0000010000 */
[----:B------:R2:W-:Y:S01]  /*2bd0*/  @UP1 UTMASTG.2D [UR4], [UR10] ;  /* 0x000000040a0013b5 */ /* 0x0005e20008008000 */
[----:B------:R0:W-:Y:S01]  /*2be0*/  UTMACMDFLUSH ;  /* 0x00000000000079b7 */ /* 0x0001e20000000000 */
[----:B------:R-:W-:-:S04]  /*2bf0*/  DEPBAR.LE SB0, 0x0 ;  /* 0x000080000000791a */ /* 0x000fc80000000000 */
[----:B------:R-:W-:Y:S08]  /*2c00*/  BAR.SYNC.DEFER_BLOCKING 0x0 ;  /* 0x0000000000007b1d */ /* 0x000ff00000010000 */
[----:B------:R-:W-:Y:S06]  /*2c10*/  BAR.SYNC.DEFER_BLOCKING 0x0 ;  /* 0x0000000000007b1d */ /* 0x000fec0000010000 */
[----:B--2---:R-:W-:Y:S05]  /*2c20*/  @P2 BRA `(.L_x_67) ;  /* 0x0000000000a02947 */ /* 0x004fea0003800000 */
[----:B------:R-:W2:Y:S01]  /*2c30*/  S2UR UR5, SR_CgaCtaId ;  /* 0x00000000000579c3 */ /* 0x000ea20000008800 */
[----:B------:R-:W-:Y:S01]  /*2c40*/  NOP ;  /* 0x0000000000007918 */ /* 0x000fe20000000000 */
[----:B------:R-:W-:Y:S01]  /*2c50*/  UMOV UR4, 0x50 ;  /* 0x0000005000047882 */ /* 0x000fe20000000000 */
[----:B------:R-:W-:Y:S02]  /*2c60*/  IMAD.U32 R0, RZ, RZ, UR8 ;  /* 0x00000008ff007e24 */ /* 0x000fe4000f8e00ff */
[----:B------:R-:W-:Y:S02]  /*2c70*/  IMAD.MOV.U32 R3, RZ, RZ, 0xf ;  /* 0x0000000fff037424 */ /* 0x000fe400078e00ff */
[----:B------:R-:W-:Y:S01]  /*2c80*/  IMAD.MOV.U32 R7, RZ, RZ, 0x1 ;  /* 0x00000001ff077424 */ /* 0x000fe200078e00ff */
[----:B------:R-:W-:-:S04]  /*2c90*/  LOP3.LUT R0, R0, 0xffff, RZ, 0xc0, !PT ;  /* 0x0000ffff00007812 */ /* 0x000fc800078ec0ff */
[----:B------:R-:W-:-:S05]  /*2ca0*/  SHF.R.U32.HI R0, RZ, 0x5, R0 ;  /* 0x00000005ff007819 */ /* 0x000fca0000011600 */
[----:B------:R-:W-:Y:S01]  /*2cb0*/  VIADD R2, R0, 0x10 ;  /* 0x0000001000027836 */ /* 0x000fe20000000000 */
[----:B------:R-:W-:Y:S01]  /*2cc0*/  SHF.L.U32 R0, R3, R0, RZ ;  /* 0x0000000003007219 */ /* 0x000fe200000006ff */
[----:B--2---:R-:W-:-:S03]  /*2cd0*/  ULEA UR6, UR5, UR4, 0x18 ;  /* 0x0000000405067291 */ /* 0x004fc6000f8ec0ff */
[----:B------:R-:W-:-:S04]  /*2ce0*/  SHF.L.U32 R3, R7, R2, RZ ;  /* 0x0000000207037219 */ /* 0x000fc800000006ff */
[----:B------:R-:W-:Y:S02]  /*2cf0*/  LOP3.LUT R0, R3, R0, RZ, 0xfc, !PT ;  /* 0x0000000003007212 */ /* 0x000fe400078efcff */
[----:B------:R-:W2:Y:S02]  /*2d00*/  LDS R5, [UR6] ;  /* 0x00000006ff057984 */ /* 0x000ea40008000800 */
[C---:B------:R-:W-:Y:S02]  /*2d10*/  LOP3.LUT R2, R0.reuse, 0xffff, RZ, 0xc0, !PT ;  /* 0x0000ffff00027812 */ /* 0x040fe400078ec0ff */
[----:B--2---:R-:W-:-:S04]  /*2d20*/  LOP3.LUT R3, R0, 0xffff, R5, 0x80, !PT ;  /* 0x0000ffff00037812 */ /* 0x004fc800078e8005 */
[----:B------:R-:W-:-:S13]  /*2d30*/  ISETP.NE.AND P0, PT, R3, R2, PT ;  /* 0x000000020300720c */ /* 0x000fda0003f05270 */
[----:B------:R-:W-:Y:S05]  /*2d40*/  @P0 BRA `(.L_x_68) ;  /* 0x0000000000500947 */ /* 0x000fea0003800000 */
[----:B------:R-:W-:Y:S02]  /*2d50*/  SHF.R.U32.HI R5, RZ, 0x10, R5 ;  /* 0x00000010ff057819 */ /* 0x000fe40000011605 */
[----:B------:R-:W-:-:S04]  /*2d60*/  SHF.R.U32.HI R2, RZ, 0x10, R0 ;  /* 0x00000010ff027819 */ /* 0x000fc80000011600 */
[----:B------:R-:W-:-:S04]  /*2d70*/  LOP3.LUT R5, R5, R2, RZ, 0xc0, !PT ;  /* 0x0000000205057212 */ /* 0x000fc800078ec0ff */
[----:B------:R-:W-:-:S13]  /*2d80*/  ISETP.NE.AND P0, PT, R5, R2, PT ;  /* 0x000000020500720c */ /* 0x000fda0003f05270 */
[----:B------:R-:W-:Y:S05]  /*2d90*/  @P0 BRA `(.L_x_69) ;  /* 0x0000000000300947 */ /* 0x000fea0003800000 */
[----:B------:R-:W-:Y:S01]  /*2da0*/  R2UR UR4, R0 ;  /* 0x00000000000472ca */ /* 0x000fe200000e0000 */
[----:B------:R-:W-:Y:S01]  /*2db0*/  VOTEU.ANY UR5, UPT, PT ;  /* 0x0000000000057886 */ /* 0x000fe200038e0100 */
[----:B------:R-:W2:Y:S01]  /*2dc0*/  S2R R0, SR_LANEID ;  /* 0x0000000000007919 */ /* 0x000ea20000000000 */
[----:B------:R-:W-:-:S10]  /*2dd0*/  UFLO.U32 UR5, UR5 ;  /* 0x00000005000572bd */ /* 0x000fd400080e0000 */
[----:B------:R-:W-:-:S06]  /*2de0*/  ULOP3.LUT UR4, URZ, UR4, URZ, 0x33, !UPT ;  /* 0x00000004ff047292 */ /* 0x000fcc000f8e33ff */
[----:B------:R-:W-:-:S04]  /*2df0*/  IMAD.U32 R2, RZ, RZ, UR4 ;  /* 0x00000004ff027e24 */ /* 0x000fc8000f8e00ff */
[----:B------:R-:W3:Y:S02]  /*2e00*/  REDUX UR7, R2 ;  /* 0x00000000020773c4 */ /* 0x000ee40000000000 */
[----:B------:R4:W-:Y:S01]  /*2e10*/  UTCATOMSWS.AND URZ, UR4 ;  /* 0x0000000400ff79e3 */ /* 0x0009e20008000000 */
[----:B--2---:R-:W-:Y:S01]  /*2e20*/  ISETP.EQ.U32.AND P0, PT, R0, UR5, PT ;  /* 0x0000000500007c0c */ /* 0x004fe2000bf02070 */
[----:B---3--:R-:W-:-:S12]  /*2e30*/  IMAD.U32 R0, RZ, RZ, UR7 ;  /* 0x00000007ff007e24 */ /* 0x008fd8000f8e00ff */
[----:B------:R4:W-:Y:S01]  /*2e40*/  @P0 ATOMS.AND RZ, [UR6], R0 ;  /* 0x00000000ffff098c */ /* 0x0009e2000a800006 */
[----:B------:R-:W-:Y:S05]  /*2e50*/  BRA `(.L_x_67) ;  /* 0x0000000000147947 */ /* 0x000fea0003800000 */
.L_x_69:
[----:B------:R-:W-:-:S07]  /*2e60*/  MOV R2, 0x2e80 ;  /* 0x00002e8000027802 */ /* 0x000fce0000000f00 */
[----:B-1----:R-:W-:Y:S05]  /*2e70*/  CALL.REL.NOINC `($__internal_0_$__cuda_sm10x_tcgen05_guardrail_trap_col_being_dealloced_not_returned_by_alloc) ;  /* 0x0000000000447944 */ /* 0x002fea0003c00000 */
[----:B------:R-:W-:Y:S05]  /*2e80*/  BRA `(.L_x_67) ;  /* 0x0000000000087947 */ /* 0x000fea0003800000 */
.L_x_68:
[----:B------:R-:W-:-:S07]  /*2e90*/  MOV R2, 0x2eb0 ;  /* 0x00002eb000027802 */ /* 0x000fce0000000f00 */
[----:B-1----:R-:W-:Y:S05]  /*2ea0*/  CALL.REL.NOINC `($__internal_2_$__cuda_sm10x_tcgen05_guardrail_trap_unallocated_columns_being_dealloced) ;  /* 0x0000000000507944 */ /* 0x002fea0003c00000 */
.L_x_67:
[----:B------:R-:W-:Y:S01]  /*2eb0*/  NOP ;  /* 0x0000000000007918 */ /* 0x000fe20000000000 */
[----:B----4-:R-:W-:Y:S05]  /*2ec0*/  EXIT ;  /* 0x000000000000794d */ /* 0x010fea0003800000 */
.L_x_56:
[----:B------:R-:W2:Y:S02]  /*2ed0*/  SYNCS.PHASECHK.TRANS64.TRYWAIT P0, [UR9+0x18000], RZ ;  /* 0x018000ffff0075a7 */ /* 0x000ea40008001109 */
[----:B--2---:R-:W-:Y:S05]  /*2ee0*/  @!P0 BRA `(.L_x_56) ;  /* 0xfffffffc00f88947 */ /* 0x004fea000383ffff */
[----:B------:R-:W-:Y:S05]  /*2ef0*/  BRA `(.L_x_70) ;  /* 0xffffffec00007947 */ /* 0x000fea000383ffff */
.L_x_58:
[----:B------:R-:W2:Y:S02]  /*2f00*/  SYNCS.PHASECHK.TRANS64.TRYWAIT P1, [UR9+0x18010], RZ ;  /* 0x018010ffff0075a7 */ /* 0x000ea40008021109 */
[----:B--2---:R-:W-:Y:S05]  /*2f10*/  @!P1 BRA `(.L_x_58) ;  /* 0xfffffffc00f89947 */ /* 0x004fea000383ffff */
[----:B------:R-:W-:Y:S05]  /*2f20*/  BRA `(.L_x_71) ;  /* 0xffffffec00f47947 */ /* 0x000fea000383ffff */
.L_x_59:
[----:B------:R-:W3:Y:S02]  /*2f30*/  SYNCS.PHASECHK.TRANS64.TRYWAIT P0, [UR44+0x18000], R3 ;  /* 0x01800003ff0075a7 */ /* 0x000ee4000800112c */
[----:B---3--:R-:W-:Y:S05]  /*2f40*/  @!P0 BRA `(.L_x_59) ;  /* 0xfffffffc00f88947 */ /* 0x008fea000383ffff */
[----:B------:R-:W-:Y:S05]  /*2f50*/  BRA `(.L_x_72) ;  /* 0xfffffff000807947 */ /* 0x000fea000383ffff */
.L_x_61:
[----:B------:R-:W3:Y:S02]  /*2f60*/  SYNCS.PHASECHK.TRANS64.TRYWAIT P0, [UR44+0x18010], R3 ;  /* 0x01801003ff0075a7 */ /* 0x000ee4000800112c */
[----:B---3--:R-:W-:Y:S05]  /*2f70*/  @!P0 BRA `(.L_x_61) ;  /* 0xfffffffc00f88947 */ /* 0x008fea000383ffff */
[----:B------:R-:W-:Y:S05]  /*2f80*/  BRA `(.L_x_73) ;  /* 0xfffffff4009c7947 */ /* 0x000fea000383ffff */
        .weak           $__internal_0_$__cuda_sm10x_tcgen05_guardrail_trap_col_being_dealloced_not_returned_by_alloc
        .type           $__internal_0_$__cuda_sm10x_tcgen05_guardrail_trap_col_being_dealloced_not_returned_by_alloc,@function
        .size           $__internal_0_$__cuda_sm10x_tcgen05_guardrail_trap_col_being_dealloced_not_returned_by_alloc,($__internal_1_$__cuda_sm10x_tcgen05_guardrail_trap_phase_invalid_during_alloc - $__internal_0_$__cuda_sm10x_tcgen05_guardrail_trap_col_being_dealloced_not_returned_by_alloc)
$__internal_0_$__cuda_sm10x_tcgen05_guardrail_trap_col_being_dealloced_not_returned_by_alloc:
[----:B------:R-:W-:Y:S05]  /*2f90*/  BPT.TRAP 0x1 ;  /* 0x000000040000795c */ /* 0x000fea0000300000 */
[----:B------:R-:W-:-:S04]  /*2fa0*/  IMAD.MOV.U32 R3, RZ, RZ, 0x0 ;  /* 0x00000000ff037424 */ /* 0x000fc800078e00ff */
[----:B------:R-:W-:Y:S05]  /*2fb0*/  RET.REL.NODEC R2 `(gluon_tcgen05) ;  /* 0xffffffd002107950 */ /* 0x000fea0003c3ffff */
        .weak           $__internal_1_$__cuda_sm10x_tcgen05_guardrail_trap_phase_invalid_during_alloc
        .type           $__internal_1_$__cuda_sm10x_tcgen05_guardrail_trap_phase_invalid_during_alloc,@function
        .size           $__internal_1_$__cuda_sm10x_tcgen05_guardrail_trap_phase_invalid_during_alloc,($__internal_2_$__cuda_sm10x_tcgen05_guardrail_trap_unallocated_columns_being_dealloced - $__internal_1_$__cuda_sm10x_tcgen05_guardrail_trap_phase_invalid_during_alloc)
$__internal_1_$__cuda_sm10x_tcgen05_guardrail_trap_phase_invalid_during_alloc:
[----:B------:R-:W-:Y:S05]  /*2fc0*/  BPT.TRAP 0x1 ;  /* 0x000000040000795c */ /* 0x000fea0000300000 */
[----:B------:R-:W-:-:S04]  /*2fd0*/  IMAD.MOV.U32 R3, RZ, RZ, 0x0 ;  /* 0x00000000ff037424 */ /* 0x000fc800078e00ff */
[----:B------:R-:W-:Y:S05]  /*2fe0*/  RET.REL.NODEC R2 `(gluon_tcgen05) ;  /* 0xffffffd002047950 */ /* 0x000fea0003c3ffff */
        .weak           $__internal_2_$__cuda_sm10x_tcgen05_guardrail_trap_unallocated_columns_being_dealloced
        .type           $__internal_2_$__cuda_sm10x_tcgen05_guardrail_trap_unallocated_columns_being_dealloced,@function
        .size           $__internal_2_$__cuda_sm10x_tcgen05_guardrail_trap_unallocated_columns_being_dealloced,(.L_x_77 - $__internal_2_$__cuda_sm10x_tcgen05_guardrail_trap_unallocated_columns_being_dealloced)
$__internal_2_$__cuda_sm10x_tcgen05_guardrail_trap_unallocated_columns_being_dealloced:
[----:B------:R-:W-:Y:S05]  /*2ff0*/  BPT.TRAP 0x1 ;  /* 0x000000040000795c */ /* 0x000fea0000300000 */
[----:B------:R-:W-:-:S04]  /*3000*/  IMAD.MOV.U32 R3, RZ, RZ, 0x0 ;  /* 0x00000000ff037424 */ /* 0x000fc800078e00ff */
[----:B------:R-:W-:Y:S05]  /*3010*/  RET.REL.NODEC R2 `(gluon_tcgen05) ;  /* 0xffffffcc02f87950 */ /* 0x000fea0003c3ffff */
.L_x_74:
[----:B------:R-:W-:-:S00]  /*3020*/  BRA `(.L_x_74) ;  /* 0xfffffffc00fc7947 */ /* 0x000fc0000383ffff */
[----:B------:R-:W-:-:S00]  /*3030*/  NOP ;  /* 0x0000000000007918 */ /* 0x000fc00000000000 */
        /* <DEDUP_REMOVED lines=12> */
.L_x_77:


//--------------------- .nv.shared.gluon_tcgen05  --------------------------
	.section	.nv.shared.gluon_tcgen05,"aw",@nobits
	.sectionflags	@""
	.align	16
	.zero		1024


//--------------------- .nv.shared.reserved.0     --------------------------
	.section	.nv.shared.reserved.0,"aw",@nobits
	.align	8
	.weak		__nv_reservedSMEM_offset_0_alias
	.size		__nv_reservedSMEM_offset_0_alias, 0, 64
	.other		__nv_reservedSMEM_offset_0_alias,@"STO_CUDA_RESERVED_SHARED STV_DEFAULT"
__nv_reservedSMEM_offset_0_alias:
	.zero		0
.nv.shared.reserved.0:
	.zero		64
	.weak		__nv_reservedSMEM_allocation_phase
	.type		__nv_reservedSMEM_allocation_phase,@object
	.size		__nv_reservedSMEM_allocation_phase,(.L_0 - __nv_reservedSMEM_allocation_phase)
__nv_reservedSMEM_allocation_phase:
	.zero		1
.L_0:
	.zero		7
	.weak		__nv_reservedSMEM_devtool_atexit_pc
	.type		__nv_reservedSMEM_devtool_atexit_pc,@object
	.size		__nv_reservedSMEM_devtool_atexit_pc,(__nv_reservedSMEM_allocation_mask - __nv_reservedSMEM_devtool_atexit_pc)
__nv_reservedSMEM_devtool_atexit_pc:
	.zero		8
	.weak		__nv_reservedSMEM_allocation_mask
	.type		__nv_reservedSMEM_allocation_mask,@object
	.size		__nv_reservedSMEM_allocation_mask,(.L_2 - __nv_reservedSMEM_allocation_mask)
__nv_reservedSMEM_allocation_mask:
	.zero		4
.L_2:


//--------------------- .nv.constant0.gluon_tcgen05 --------------------------
	.section	.nv.constant0.gluon_tcgen05,"a",@progbits
	.sectionflags	@""
	.align	4
.nv.constant0.gluon_tcgen05:
	.zero		976


//--------------------- SYMBOLS --------------------------

	.type		.nv.reservedSmem.offset0,@object
	.size		.nv.reservedSmem.offset0,0x4
	.type		.nv.reservedSmem.cap,@object
	.size		.nv.reservedSmem.cap,0x4
